// auto-generated by cutlass_sweep.gemm — config: {"arch": "sm_100", "cluster_m": 2, "cluster_n": 1, "dtype": "fp32", "dtype_b": "fp32", "layout": "nt", "stages": 0, "tile_k": 128, "tile_m": 64, "tile_n": 64}
#include "cutlass/cutlass.h"
#include "cutlass/gemm/collective/collective_builder.hpp"
#include "cutlass/gemm/device/gemm_universal_adapter.h"
#include "cutlass/gemm/kernel/gemm_universal.hpp"
#include "cutlass/epilogue/collective/collective_builder.hpp"

using ElemA = float;
using ElemB = float;
using ElemCD = float;
using Acc  = float;
using TileShape    = cute::Shape<cute::_64, cute::_64, cute::_128>;
using ClusterShape = cute::Shape<cute::_2, cute::_1, cute::_1>;

using CollectiveEpilogue = typename cutlass::epilogue::collective::CollectiveBuilder<
    cutlass::arch::Sm100, cutlass::arch::OpClassTensorOp,
    TileShape, ClusterShape,
    cutlass::epilogue::collective::EpilogueTileAuto,
    Acc, Acc,
    ElemCD, cutlass::layout::RowMajor, 128 / cutlass::sizeof_bits<ElemCD>::value,
    ElemCD, cutlass::layout::RowMajor, 128 / cutlass::sizeof_bits<ElemCD>::value,
    cutlass::epilogue::collective::EpilogueScheduleAuto
  >::CollectiveOp;

using CollectiveMainloop = typename cutlass::gemm::collective::CollectiveBuilder<
    cutlass::arch::Sm100, cutlass::arch::OpClassTensorOp,
    ElemA, cutlass::layout::RowMajor, 128 / cutlass::sizeof_bits<ElemA>::value,
    ElemB, cutlass::layout::ColumnMajor, 128 / cutlass::sizeof_bits<ElemB>::value,
    Acc,
    TileShape, ClusterShape,
    cutlass::gemm::collective::StageCountAutoCarveout<static_cast<int>(sizeof(typename CollectiveEpilogue::SharedStorage))>,
    cutlass::gemm::collective::KernelScheduleAuto
  >::CollectiveOp;

using GemmKernel = cutlass::gemm::kernel::GemmUniversal<
    cute::Shape<int,int,int,int>,
    CollectiveMainloop,
    CollectiveEpilogue
>;
using Gemm = cutlass::gemm::device::GemmUniversalAdapter<GemmKernel>;

// Force the device kernel symbol into the cubin without needing a host main.
auto* _anchor = &cutlass::device_kernel<GemmKernel>;


// ===== COMPILED SASS (sm_100a) =====

	.target	sm_100a

	.elftype	@"ET_EXEC"


//--------------------- .note.nv.tkinfo           --------------------------
	.section	.note.nv.tkinfo,"",@"SHT_NOTE"
	.sectionflags	@"SHF_NOTE_NV_TKINFO"
	.tkinfo
        /*0018*/ 	.word	0x00000002
        /*0030*/ 	.string	""
        /*0030*/ 	.string	"ptxas"
        /*0030*/ 	.string	"Cuda compilation tools, release 13.0, V13.0.88"
        /*0030*/ 	.string	"Build cuda_13.0.r13.0/compiler.36424714_0"
        /*0030*/ 	.string	"-arch sm_100a -m 64 "



//--------------------- .note.nv.cuinfo           --------------------------
	.section	.note.nv.cuinfo,"",@"SHT_NOTE"
	.sectionflags	@"SHF_NOTE_NV_CUINFO"
        /*0018*/ 	.short	0x0002
        /*001a*/ 	.short	0x0064
        /*001c*/ 	.short	0x0082
	.zero		2


//--------------------- .nv.info                  --------------------------
	.section	.nv.info,"",@"SHT_CUDA_INFO"
	.align	4


	//----- nvinfo : EIATTR_REGCOUNT
	.align		4
        /*0000*/ 	.byte	0x04, 0x2f
        /*0002*/ 	.short	(.L_19 - .L_18)
	.align		4
.L_18:
        /*0004*/ 	.word	index@(_ZN7cutlass13device_kernelINS_4gemm6kernel13GemmUniversalIN4cute5tupleIJiiiiEEENS1_10collective13CollectiveMmaINS1_35MainloopSm100TmaUmmaWarpSpecializedILi3ELi2ELi4ENS5_IJNS4_1CILi2EEENSA_ILi1EEESC_EEEEENS5_IJNSA_ILi64EEESF_NSA_ILi128EEEEEEfNS5_IJlSC_lEEEfSI_NS4_8TiledMMAINS4_8MMA_AtomIJNS4_17SM100_MMA_TF32_SSINS_10tfloat32_tESM_fLi64ELi64ELNS4_4UMMA5MajorE0ELSO_0ELNSN_7ScaleInE0ELSP_0EEEEEENS4_6LayoutINS5_IJSC_SC_SC_EEENS5_IJNSA_ILi0EEESU_SU_EEEEENS5_IJNS4_10UnderscoreESX_SX_EEEEENS4_13SM90_TMA_LOADENS4_14ComposedLayoutINS4_7SwizzleILi3ELi4ELi3EEENS4_18smem_ptr_flag_bitsILi32EEENSS_INS5_IJNSA_ILi8EEENSA_ILi32EEEEEENS5_IJS17_SC_EEEEEEEvNS4_8identityENS4_23SM90_TMA_LOAD_MULTICASTES1B_vS1C_EENS_8epilogue10collective18CollectiveEpilogueINS1F_23Sm100TmaWarpSpecializedILi3ELi2ELi16ELb1ELb0EEEJSH_NS5_IJNSS_ISF_SC_EENSS_IS17_SC_EEEEEfSI_fSI_NS1F_6fusion15FusionCallbacksIS1J_NS1N_17LinearCombinationIffffLNS_15FloatRoundStyleE2EEESH_S1M_JEEENS4_5SM1004TMEM4LOAD26SM100_TMEM_LOAD_16dp128b8xES10_S1B_NS4_17SM75_U32x4_LDSM_NENS4_14SM90_TMA_STOREES1B_NS4_17SM90_U32x4_STSM_NENS4_39AutoVectorizingCopyWithAssumedAlignmentILi128EEEEEEvvEEEEvNT_6ParamsE)
        /*0008*/ 	.word	0x0000004f


	//----- nvinfo : EIATTR_FRAME_SIZE
	.align		4
.L_19:
        /*000c*/ 	.byte	0x04, 0x11
        /*000e*/ 	.short	(.L_21 - .L_20)
	.align		4
.L_20:
        /*0010*/ 	.word	index@($__internal_2_$__cuda_sm10x_tcgen05_guardrail_trap_unallocated_columns_being_dealloced)
        /*0014*/ 	.word	0x00000000


	//----- nvinfo : EIATTR_FRAME_SIZE
	.align		4
.L_21:
        /*0018*/ 	.byte	0x04, 0x11
        /*001a*/ 	.short	(.L_23 - .L_22)
	.align		4
.L_22:
        /*001c*/ 	.word	index@($__internal_1_$__cuda_sm10x_tcgen05_guardrail_trap_phase_invalid_during_alloc)
        /*0020*/ 	.word	0x00000000


	//----- nvinfo : EIATTR_FRAME_SIZE
	.align		4
.L_23:
        /*0024*/ 	.byte	0x04, 0x11
        /*0026*/ 	.short	(.L_25 - .L_24)
	.align		4
.L_24:
        /*0028*/ 	.word	index@($__internal_0_$__cuda_sm10x_tcgen05_guardrail_trap_col_being_dealloced_not_returned_by_alloc)
        /*002c*/ 	.word	0x00000000


	//----- nvinfo : EIATTR_FRAME_SIZE
	.align		4
.L_25:
        /*0030*/ 	.byte	0x04, 0x11
        /*0032*/ 	.short	(.L_27 - .L_26)
	.align		4
.L_26:
        /*0034*/ 	.word	index@(_ZN7cutlass13device_kernelINS_4gemm6kernel13GemmUniversalIN4cute5tupleIJiiiiEEENS1_10collective13CollectiveMmaINS1_35MainloopSm100TmaUmmaWarpSpecializedILi3ELi2ELi4ENS5_IJNS4_1CILi2EEENSA_ILi1EEESC_EEEEENS5_IJNSA_ILi64EEESF_NSA_ILi128EEEEEEfNS5_IJlSC_lEEEfSI_NS4_8TiledMMAINS4_8MMA_AtomIJNS4_17SM100_MMA_TF32_SSINS_10tfloat32_tESM_fLi64ELi64ELNS4_4UMMA5MajorE0ELSO_0ELNSN_7ScaleInE0ELSP_0EEEEEENS4_6LayoutINS5_IJSC_SC_SC_EEENS5_IJNSA_ILi0EEESU_SU_EEEEENS5_IJNS4_10UnderscoreESX_SX_EEEEENS4_13SM90_TMA_LOADENS4_14ComposedLayoutINS4_7SwizzleILi3ELi4ELi3EEENS4_18smem_ptr_flag_bitsILi32EEENSS_INS5_IJNSA_ILi8EEENSA_ILi32EEEEEENS5_IJS17_SC_EEEEEEEvNS4_8identityENS4_23SM90_TMA_LOAD_MULTICASTES1B_vS1C_EENS_8epilogue10collective18CollectiveEpilogueINS1F_23Sm100TmaWarpSpecializedILi3ELi2ELi16ELb1ELb0EEEJSH_NS5_IJNSS_ISF_SC_EENSS_IS17_SC_EEEEEfSI_fSI_NS1F_6fusion15FusionCallbacksIS1J_NS1N_17LinearCombinationIffffLNS_15FloatRoundStyleE2EEESH_S1M_JEEENS4_5SM1004TMEM4LOAD26SM100_TMEM_LOAD_16dp128b8xES10_S1B_NS4_17SM75_U32x4_LDSM_NENS4_14SM90_TMA_STOREES1B_NS4_17SM90_U32x4_STSM_NENS4_39AutoVectorizingCopyWithAssumedAlignmentILi128EEEEEEvvEEEEvNT_6ParamsE)
        /*0038*/ 	.word	0x00000000


	//----- nvinfo : EIATTR_MIN_STACK_SIZE
	.align		4
.L_27:
        /*003c*/ 	.byte	0x04, 0x12
        /*003e*/ 	.short	(.L_29 - .L_28)
	.align		4
.L_28:
        /*0040*/ 	.word	index@(_ZN7cutlass13device_kernelINS_4gemm6kernel13GemmUniversalIN4cute5tupleIJiiiiEEENS1_10collective13CollectiveMmaINS1_35MainloopSm100TmaUmmaWarpSpecializedILi3ELi2ELi4ENS5_IJNS4_1CILi2EEENSA_ILi1EEESC_EEEEENS5_IJNSA_ILi64EEESF_NSA_ILi128EEEEEEfNS5_IJlSC_lEEEfSI_NS4_8TiledMMAINS4_8MMA_AtomIJNS4_17SM100_MMA_TF32_SSINS_10tfloat32_tESM_fLi64ELi64ELNS4_4UMMA5MajorE0ELSO_0ELNSN_7ScaleInE0ELSP_0EEEEEENS4_6LayoutINS5_IJSC_SC_SC_EEENS5_IJNSA_ILi0EEESU_SU_EEEEENS5_IJNS4_10UnderscoreESX_SX_EEEEENS4_13SM90_TMA_LOADENS4_14ComposedLayoutINS4_7SwizzleILi3ELi4ELi3EEENS4_18smem_ptr_flag_bitsILi32EEENSS_INS5_IJNSA_ILi8EEENSA_ILi32EEEEEENS5_IJS17_SC_EEEEEEEvNS4_8identityENS4_23SM90_TMA_LOAD_MULTICASTES1B_vS1C_EENS_8epilogue10collective18CollectiveEpilogueINS1F_23Sm100TmaWarpSpecializedILi3ELi2ELi16ELb1ELb0EEEJSH_NS5_IJNSS_ISF_SC_EENSS_IS17_SC_EEEEEfSI_fSI_NS1F_6fusion15FusionCallbacksIS1J_NS1N_17LinearCombinationIffffLNS_15FloatRoundStyleE2EEESH_S1M_JEEENS4_5SM1004TMEM4LOAD26SM100_TMEM_LOAD_16dp128b8xES10_S1B_NS4_17SM75_U32x4_LDSM_NENS4_14SM90_TMA_STOREES1B_NS4_17SM90_U32x4_STSM_NENS4_39AutoVectorizingCopyWithAssumedAlignmentILi128EEEEEEvvEEEEvNT_6ParamsE)
        /*0044*/ 	.word	0x00000000
.L_29:


//--------------------- .nv.compat                --------------------------
	.section	.nv.compat,"",@"SHT_CUDA_COMPAT_INFO"
	.align	4
        /*0000*/ 	.byte	0x02, 0x09, 0x01, 0x00, 0x02, 0x02, 0x02, 0x00, 0x02, 0x05, 0x05, 0x00, 0x03, 0x07, 0x01, 0x01
        /*0010*/ 	.byte	0x02, 0x03, 0x01, 0x00, 0x02, 0x06, 0x01, 0x00, 0x04, 0x0b, 0x08, 0x00, 0x09, 0x00, 0x00, 0x00
        /*0020*/ 	.byte	0x00, 0x00, 0x00, 0x00


//--------------------- .nv.info._ZN7cutlass13device_kernelINS_4gemm6kernel13GemmUniversalIN4cute5tupleIJiiiiEEENS1_10collective13CollectiveMmaINS1_35MainloopSm100TmaUmmaWarpSpecializedILi3ELi2ELi4ENS5_IJNS4_1CILi2EEENSA_ILi1EEESC_EEEEENS5_IJNSA_ILi64EEESF_NSA_ILi128EEEEEEfNS5_IJlSC_lEEEfSI_NS4_8TiledMMAINS4_8MMA_AtomIJNS4_17SM100_MMA_TF32_SSINS_10tfloat32_tESM_fLi64ELi64ELNS4_4UMMA5MajorE0ELSO_0ELNSN_7ScaleInE0ELSP_0EEEEEENS4_6LayoutINS5_IJSC_SC_SC_EEENS5_IJNSA_ILi0EEESU_SU_EEEEENS5_IJNS4_10UnderscoreESX_SX_EEEEENS4_13SM90_TMA_LOADENS4_14ComposedLayoutINS4_7SwizzleILi3ELi4ELi3EEENS4_18smem_ptr_flag_bitsILi32EEENSS_INS5_IJNSA_ILi8EEENSA_ILi32EEEEEENS5_IJS17_SC_EEEEEEEvNS4_8identityENS4_23SM90_TMA_LOAD_MULTICASTES1B_vS1C_EENS_8epilogue10collective18CollectiveEpilogueINS1F_23Sm100TmaWarpSpecializedILi3ELi2ELi16ELb1ELb0EEEJSH_NS5_IJNSS_ISF_SC_EENSS_IS17_SC_EEEEEfSI_fSI_NS1F_6fusion15FusionCallbacksIS1J_NS1N_17LinearCombinationIffffLNS_15FloatRoundStyleE2EEESH_S1M_JEEENS4_5SM1004TMEM4LOAD26SM100_TMEM_LOAD_16dp128b8xES10_S1B_NS4_17SM75_U32x4_LDSM_NENS4_14SM90_TMA_STOREES1B_NS4_17SM90_U32x4_STSM_NENS4_39AutoVectorizingCopyWithAssumedAlignmentILi128EEEEEEvvEEEEvNT_6ParamsE --------------------------
	.section	.nv.info._ZN7cutlass13device_kernelINS_4gemm6kernel13GemmUniversalIN4cute5tupleIJiiiiEEENS1_10collective13CollectiveMmaINS1_35MainloopSm100TmaUmmaWarpSpecializedILi3ELi2ELi4ENS5_IJNS4_1CILi2EEENSA_ILi1EEESC_EEEEENS5_IJNSA_ILi64EEESF_NSA_ILi128EEEEEEfNS5_IJlSC_lEEEfSI_NS4_8TiledMMAINS4_8MMA_AtomIJNS4_17SM100_MMA_TF32_SSINS_10tfloat32_tESM_fLi64ELi64ELNS4_4UMMA5MajorE0ELSO_0ELNSN_7ScaleInE0ELSP_0EEEEEENS4_6LayoutINS5_IJSC_SC_SC_EEENS5_IJNSA_ILi0EEESU_SU_EEEEENS5_IJNS4_10UnderscoreESX_SX_EEEEENS4_13SM90_TMA_LOADENS4_14ComposedLayoutINS4_7SwizzleILi3ELi4ELi3EEENS4_18smem_ptr_flag_bitsILi32EEENSS_INS5_IJNSA_ILi8EEENSA_ILi32EEEEEENS5_IJS17_SC_EEEEEEEvNS4_8identityENS4_23SM90_TMA_LOAD_MULTICASTES1B_vS1C_EENS_8epilogue10collective18CollectiveEpilogueINS1F_23Sm100TmaWarpSpecializedILi3ELi2ELi16ELb1ELb0EEEJSH_NS5_IJNSS_ISF_SC_EENSS_IS17_SC_EEEEEfSI_fSI_NS1F_6fusion15FusionCallbacksIS1J_NS1N_17LinearCombinationIffffLNS_15FloatRoundStyleE2EEESH_S1M_JEEENS4_5SM1004TMEM4LOAD26SM100_TMEM_LOAD_16dp128b8xES10_S1B_NS4_17SM75_U32x4_LDSM_NENS4_14SM90_TMA_STOREES1B_NS4_17SM90_U32x4_STSM_NENS4_39AutoVectorizingCopyWithAssumedAlignmentILi128EEEEEEvvEEEEvNT_6ParamsE,"",@"SHT_CUDA_INFO"
	.sectionflags	@""
	.align	4


	//----- nvinfo : EIATTR_CUDA_API_VERSION
	.align		4
        /*0000*/ 	.byte	0x04, 0x37
        /*0002*/ 	.short	(.L_31 - .L_30)
.L_30:
        /*0004*/ 	.word	0x00000082


	//----- nvinfo : EIATTR_KPARAM_INFO
	.align		4
.L_31:
        /*0008*/ 	.byte	0x04, 0x17
        /*000a*/ 	.short	(.L_33 - .L_32)
.L_32:
        /*000c*/ 	.word	0x00000000
        /*0010*/ 	.short	0x0000
        /*0012*/ 	.short	0x0000
        /*0014*/ 	.byte	0x00, 0xf0, 0x01, 0x20


	//----- nvinfo : EIATTR_AT_ENTRY_FRAGMENTS
	.align		4
.L_33:
        /*0018*/ 	.byte	0x04, 0x4f
        /*001a*/ 	.short	(.L_35 - .L_34)


	//   ....[0]....
.L_34:
        /*001c*/ 	.word	0x00000006


	//----- nvinfo : EIATTR_RESERVED_SMEM_USED
	.align		4
.L_35:
        /*0020*/ 	.byte	0x01, 0x41
	.zero		2


	//----- nvinfo : EIATTR_SPARSE_MMA_MASK
	.align		4
        /*0024*/ 	.byte	0x03, 0x50
        /*0026*/ 	.short	0x0000


	//----- nvinfo : EIATTR_TCGEN05_1CTA_USED
	.align		4
        /*0028*/ 	.byte	0x01, 0x51
	.zero		2


	//----- nvinfo : EIATTR_MAXREG_COUNT
	.align		4
        /*002c*/ 	.byte	0x03, 0x1b
        /*002e*/ 	.short	0x00ff


	//----- nvinfo : EIATTR_NUM_BARRIERS
	.align		4
        /*0030*/ 	.byte	0x02, 0x4c
        /*0032*/ 	.byte	0x07
	.zero		1


	//----- nvinfo : EIATTR_EXTERNS
	.align		4
        /*0034*/ 	.byte	0x04, 0x0f
        /*0036*/ 	.short	(.L_37 - .L_36)


	//   ....[0]....
	.align		4
.L_36:
        /*0038*/ 	.word	index@(__assertfail)


	//----- nvinfo : EIATTR_MERCURY_ISA_VERSION
	.align		4
.L_37:
        /*003c*/ 	.byte	0x03, 0x5f
        /*003e*/ 	.short	0x0101


	//----- nvinfo : EIATTR_INT_WARP_WIDE_INSTR_OFFSETS
	.align		4
        /*0040*/ 	.byte	0x04, 0x31
        /*0042*/ 	.short	(.L_39 - .L_38)


	//   ....[0]....
.L_38:
        /*0044*/ 	.word	0x00004570


	//   ....[1]....
        /*0048*/ 	.word	0x000045a0


	//   ....[2]....
        /*004c*/ 	.word	0x000045c0


	//   ....[3]....
        /*0050*/ 	.word	0x00005140


	//   ....[4]....
        /*0054*/ 	.word	0x00005260


	//   ....[5]....
        /*0058*/ 	.word	0x000053b0


	//   ....[6]....
        /*005c*/ 	.word	0x000054d0


	//----- nvinfo : EIATTR_COOP_GROUP_MASK_REGIDS
	.align		4
.L_39:
        /*0060*/ 	.byte	0x04, 0x29
        /*0062*/ 	.short	(.L_41 - .L_40)


	//   ....[0]....
.L_40:
        /*0064*/ 	.word	0xffffffff


	//   ....[1]....
        /*0068*/ 	.word	0xffffffff


	//   ....[2]....
        /*006c*/ 	.word	0xffffffff


	//   ....[3]....
        /*0070*/ 	.word	0xffffffff


	//   ....[4]....
        /*0074*/ 	.word	0xffffffff


	//   ....[5]....
        /*0078*/ 	.word	0xffffffff


	//   ....[6]....
        /*007c*/ 	.word	0xffffffff


	//   ....[7]....
        /*0080*/ 	.word	0xffffffff


	//   ....[8]....
        /*0084*/ 	.word	0xffffffff


	//   ....[9]....
        /*0088*/ 	.word	0xffffffff


	//   ....[10]....
        /*008c*/ 	.word	0xffffffff


	//   ....[11]....
        /*0090*/ 	.word	0xffffffff


	//   ....[12]....
        /*0094*/ 	.word	0xffffffff


	//   ....[13]....
        /*0098*/ 	.word	0xffffffff


	//----- nvinfo : EIATTR_COOP_GROUP_INSTR_OFFSETS
	.align		4
.L_41:
        /*009c*/ 	.byte	0x04, 0x28
        /*009e*/ 	.short	(.L_43 - .L_42)


	//   ....[0]....
.L_42:
        /*00a0*/ 	.word	0x00000080


	//   ....[1]....
        /*00a4*/ 	.word	0x000004f0


	//   ....[2]....
        /*00a8*/ 	.word	0x00000670


	//   ....[3]....
        /*00ac*/ 	.word	0x000007f0


	//   ....[4]....
        /*00b0*/ 	.word	0x000008f0


	//   ....[5]....
        /*00b4*/ 	.word	0x00000a60


	//   ....[6]....
        /*00b8*/ 	.word	0x00000c00


	//   ....[7]....
        /*00bc*/ 	.word	0x00000db0


	//   ....[8]....
        /*00c0*/ 	.word	0x00002470


	//   ....[9]....
        /*00c4*/ 	.word	0x000032a0


	//   ....[10]....
        /*00c8*/ 	.word	0x000034b0


	//   ....[11]....
        /*00cc*/ 	.word	0x000034e0


	//   ....[12]....
        /*00d0*/ 	.word	0x00004440


	//   ....[13]....
        /*00d4*/ 	.word	0x00004680


	//----- nvinfo : EIATTR_VRC_CTA_INIT_COUNT
	.align		4
.L_43:
        /*00d8*/ 	.byte	0x02, 0x4a
        /*00da*/ 	.byte	0x80
	.zero		1


	//----- nvinfo : EIATTR_SYSCALL_OFFSETS
	.align		4
        /*00dc*/ 	.byte	0x04, 0x46
        /*00de*/ 	.short	(.L_45 - .L_44)


	//   ....[0]....
.L_44:
        /*00e0*/ 	.word	0x00006200


	//   ....[1]....
        /*00e4*/ 	.word	0x000062f0


	//   ....[2]....
        /*00e8*/ 	.word	0x00006c10


	//   ....[3]....
        /*00ec*/ 	.word	0x00007470


	//----- nvinfo : EIATTR_MBARRIER_INSTR_OFFSETS
	.align		4
.L_45:
        /*00f0*/ 	.byte	0x04, 0x39
        /*00f2*/ 	.short	(.L_47 - .L_46)


	//   ....[0]....
.L_46:
        /*00f4*/ 	.word	0x00000600
        /*00f8*/ 	.word	0x000000ff
        /*00fc*/ 	.word	0x00000000
        /*0100*/ 	.short	0x0100
        /*0102*/ 	.byte	0x04
	.zero		1


	//   ....[1]....
        /*0104*/ 	.word	0x00000610
        /*0108*/ 	.word	0x000000ff
        /*010c*/ 	.word	0x00000018
        /*0110*/ 	.short	0x0100
        /*0112*/ 	.byte	0x04
	.zero		1


	//   ....[2]....
        /*0114*/ 	.word	0x00000620
        /*0118*/ 	.word	0x000000ff
        /*011c*/ 	.word	0x00000008
        /*0120*/ 	.short	0x0100
        /*0122*/ 	.byte	0x04
	.zero		1


	//   ....[3]....
        /*0124*/ 	.word	0x00000630
        /*0128*/ 	.word	0x000000ff
        /*012c*/ 	.word	0x00000020
        /*0130*/ 	.short	0x0100
        /*0132*/ 	.byte	0x04
	.zero		1


	//   ....[4]....
        /*0134*/ 	.word	0x00000640
        /*0138*/ 	.word	0x000000ff
        /*013c*/ 	.word	0x00000010
        /*0140*/ 	.short	0x0100
        /*0142*/ 	.byte	0x04
	.zero		1


	//   ....[5]....
        /*0144*/ 	.word	0x00000650
        /*0148*/ 	.word	0x000000ff
        /*014c*/ 	.word	0x00000028
        /*0150*/ 	.short	0x0100
        /*0152*/ 	.byte	0x04
	.zero		1


	//   ....[6]....
        /*0154*/ 	.word	0x00000780
        /*0158*/ 	.word	0x000000ff
        /*015c*/ 	.word	0x00000030
        /*0160*/ 	.short	0x0100
        /*0162*/ 	.byte	0x04
	.zero		1


	//   ....[7]....
        /*0164*/ 	.word	0x00000790
        /*0168*/ 	.word	0x000000ff
        /*016c*/ 	.word	0x00000048
        /*0170*/ 	.short	0x0100
        /*0172*/ 	.byte	0x04
	.zero		1


	//   ....[8]....
        /*0174*/ 	.word	0x000007a0
        /*0178*/ 	.word	0x000000ff
        /*017c*/ 	.word	0x00000038
        /*0180*/ 	.short	0x0100
        /*0182*/ 	.byte	0x04
	.zero		1


	//   ....[9]....
        /*0184*/ 	.word	0x000007b0
        /*0188*/ 	.word	0x000000ff
        /*018c*/ 	.word	0x00000050
        /*0190*/ 	.short	0x0100
        /*0192*/ 	.byte	0x04
	.zero		1


	//   ....[10]....
        /*0194*/ 	.word	0x000007c0
        /*0198*/ 	.word	0x000000ff
        /*019c*/ 	.word	0x00000040
        /*01a0*/ 	.short	0x0100
        /*01a2*/ 	.byte	0x04
	.zero		1


	//   ....[11]....
        /*01a4*/ 	.word	0x000007d0
        /*01a8*/ 	.word	0x000000ff
        /*01ac*/ 	.word	0x00000058
        /*01b0*/ 	.short	0x0100
        /*01b2*/ 	.byte	0x04
	.zero		1


	//   ....[12]....
        /*01b4*/ 	.word	0x000008c0
        /*01b8*/ 	.word	0x000000ff
        /*01bc*/ 	.word	0x00000060
        /*01c0*/ 	.short	0x0100
        /*01c2*/ 	.byte	0x06
	.zero		1


	//   ....[13]....
        /*01c4*/ 	.word	0x000008d0
        /*01c8*/ 	.word	0x000000ff
        /*01cc*/ 	.word	0x00000068
        /*01d0*/ 	.short	0x0100
        /*01d2*/ 	.byte	0x06
	.zero		1


	//   ....[14]....
        /*01d4*/ 	.word	0x00000a10
        /*01d8*/ 	.word	0x000000ff
        /*01dc*/ 	.word	0x00000070
        /*01e0*/ 	.short	0x0100
        /*01e2*/ 	.byte	0x06
	.zero		1


	//   ....[15]....
        /*01e4*/ 	.word	0x00000a20
        /*01e8*/ 	.word	0x000000ff
        /*01ec*/ 	.word	0x00000080
        /*01f0*/ 	.short	0x0100
        /*01f2*/ 	.byte	0x06
	.zero		1


	//   ....[16]....
        /*01f4*/ 	.word	0x00000a30
        /*01f8*/ 	.word	0x000000ff
        /*01fc*/ 	.word	0x00000078
        /*0200*/ 	.short	0x0100
        /*0202*/ 	.byte	0x06
	.zero		1


	//   ....[17]....
        /*0204*/ 	.word	0x00000a40
        /*0208*/ 	.word	0x000000ff
        /*020c*/ 	.word	0x00000088
        /*0210*/ 	.short	0x0100
        /*0212*/ 	.byte	0x06
	.zero		1


	//   ....[18]....
        /*0214*/ 	.word	0x00000b70
        /*0218*/ 	.word	0x000000ff
        /*021c*/ 	.word	0x00000090
        /*0220*/ 	.short	0x0100
        /*0222*/ 	.byte	0x04
	.zero		1


	//   ....[19]....
        /*0224*/ 	.word	0x00000b80
        /*0228*/ 	.word	0x000000ff
        /*022c*/ 	.word	0x000000b0
        /*0230*/ 	.short	0x0100
        /*0232*/ 	.byte	0x04
	.zero		1


	//   ....[20]....
        /*0234*/ 	.word	0x00000b90
        /*0238*/ 	.word	0x000000ff
        /*023c*/ 	.word	0x00000098
        /*0240*/ 	.short	0x0100
        /*0242*/ 	.byte	0x04
	.zero		1


	//   ....[21]....
        /*0244*/ 	.word	0x00000ba0
        /*0248*/ 	.word	0x000000ff
        /*024c*/ 	.word	0x000000b8
        /*0250*/ 	.short	0x0100
        /*0252*/ 	.byte	0x04
	.zero		1


	//   ....[22]....
        /*0254*/ 	.word	0x00000bb0
        /*0258*/ 	.word	0x000000ff
        /*025c*/ 	.word	0x000000a0
        /*0260*/ 	.short	0x0100
        /*0262*/ 	.byte	0x04
	.zero		1


	//   ....[23]....
        /*0264*/ 	.word	0x00000bc0
        /*0268*/ 	.word	0x000000ff
        /*026c*/ 	.word	0x000000c0
        /*0270*/ 	.short	0x0100
        /*0272*/ 	.byte	0x04
	.zero		1


	//   ....[24]....
        /*0274*/ 	.word	0x00000bd0
        /*0278*/ 	.word	0x000000ff
        /*027c*/ 	.word	0x000000a8
        /*0280*/ 	.short	0x0100
        /*0282*/ 	.byte	0x04
	.zero		1


	//   ....[25]....
        /*0284*/ 	.word	0x00000be0
        /*0288*/ 	.word	0x000000ff
        /*028c*/ 	.word	0x000000c8
        /*0290*/ 	.short	0x0100
        /*0292*/ 	.byte	0x04
	.zero		1


	//   ....[26]....
        /*0294*/ 	.word	0x00000cd0
        /*0298*/ 	.word	0x000000ff
        /*029c*/ 	.word	0x000000d0
        /*02a0*/ 	.short	0x0100
        /*02a2*/ 	.byte	0x04
	.zero		1


	//   ....[27]....
        /*02a4*/ 	.word	0x00000ce0
        /*02a8*/ 	.word	0x000000ff
        /*02ac*/ 	.word	0x000000e0
        /*02b0*/ 	.short	0x0100
        /*02b2*/ 	.byte	0x04
	.zero		1


	//   ....[28]....
        /*02b4*/ 	.word	0x00000cf0
        /*02b8*/ 	.word	0x000000ff
        /*02bc*/ 	.word	0x000000d8
        /*02c0*/ 	.short	0x0100
        /*02c2*/ 	.byte	0x04
	.zero		1


	//   ....[29]....
        /*02c4*/ 	.word	0x00000d00
        /*02c8*/ 	.word	0x000000ff
        /*02cc*/ 	.word	0x000000e8
        /*02d0*/ 	.short	0x0100
        /*02d2*/ 	.byte	0x04
	.zero		1


	//   ....[30]....
        /*02d4*/ 	.word	0x00001830
        /*02d8*/ 	.word	0x00000000
        /*02dc*/ 	.word	0x000000e0
        /*02e0*/ 	.short	0x010a
        /*02e2*/ 	.byte	0xff
	.zero		1


	//   ....[31]....
        /*02e4*/ 	.word	0x00001860
        /*02e8*/ 	.word	0x00000000
        /*02ec*/ 	.word	0x000000d0
        /*02f0*/ 	.short	0x0101
        /*02f2*/ 	.byte	0xff
	.zero		1


	//   ....[32]....
        /*02f4*/ 	.word	0x00001930
        /*02f8*/ 	.word	0x000000ff
        /*02fc*/ 	.word	0x00000018
        /*0300*/ 	.short	0x010a
        /*0302*/ 	.byte	0x04
	.zero		1


	//   ....[33]....
        /*0304*/ 	.word	0x000019b0
        /*0308*/ 	.word	0x000000ff
        /*030c*/ 	.word	0x00000018
        /*0310*/ 	.short	0x010a
        /*0312*/ 	.byte	0x39
	.zero		1


	//   ....[34]....
        /*0314*/ 	.word	0x00001af0
        /*0318*/ 	.word	0x000000ff
        /*031c*/ 	.word	0x00000018
        /*0320*/ 	.short	0x010a
        /*0322*/ 	.byte	0x04
	.zero		1


	//   ....[35]....
        /*0324*/ 	.word	0x00001ed0
        /*0328*/ 	.word	0x000000ff
        /*032c*/ 	.word	0x00000068
        /*0330*/ 	.short	0x0101
        /*0332*/ 	.byte	0x15
	.zero		1


	//   ....[36]....
        /*0334*/ 	.word	0x00001ef0
        /*0338*/ 	.word	0x000000ff
        /*033c*/ 	.word	0x00000018
        /*0340*/ 	.short	0x010a
        /*0342*/ 	.byte	0x04
	.zero		1


	//   ....[37]....
        /*0344*/ 	.word	0x00001f70
        /*0348*/ 	.word	0x000000ff
        /*034c*/ 	.word	0x00000018
        /*0350*/ 	.short	0x010a
        /*0352*/ 	.byte	0x39
	.zero		1


	//   ....[38]....
        /*0354*/ 	.word	0x000020b0
        /*0358*/ 	.word	0x000000ff
        /*035c*/ 	.word	0x00000018
        /*0360*/ 	.short	0x010a
        /*0362*/ 	.byte	0x04
	.zero		1


	//   ....[39]....
        /*0364*/ 	.word	0x000024a0
        /*0368*/ 	.word	0x00000003
        /*036c*/ 	.word	0x00000070
        /*0370*/ 	.short	0x010a
        /*0372*/ 	.byte	0xff
	.zero		1


	//   ....[40]....
        /*0374*/ 	.word	0x000025f0
        /*0378*/ 	.word	0x00000000
        /*037c*/ 	.word	0x00000000
        /*0380*/ 	.short	0x0101
        /*0382*/ 	.byte	0xff
	.zero		1


	//   ....[41]....
        /*0384*/ 	.word	0x00002bb0
        /*0388*/ 	.word	0x000000ff
        /*038c*/ 	.word	0x00000000
        /*0390*/ 	.short	0x010a
        /*0392*/ 	.byte	0x04
	.zero		1


	//   ....[42]....
        /*0394*/ 	.word	0x00002c40
        /*0398*/ 	.word	0x000000ff
        /*039c*/ 	.word	0x00000000
        /*03a0*/ 	.short	0x010a
        /*03a2*/ 	.byte	0x05
	.zero		1


	//   ....[43]....
        /*03a4*/ 	.word	0x00002ce0
        /*03a8*/ 	.word	0x00000000
        /*03ac*/ 	.word	0x00000000
        /*03b0*/ 	.short	0x010a
        /*03b2*/ 	.byte	0xff
	.zero		1


	//   ....[44]....
        /*03b4*/ 	.word	0x00002e00
        /*03b8*/ 	.word	0x00000002
        /*03bc*/ 	.word	0x000000d0
        /*03c0*/ 	.short	0x010a
        /*03c2*/ 	.byte	0xff
	.zero		1


	//   ....[45]....
        /*03c4*/ 	.word	0x00002e70
        /*03c8*/ 	.word	0x00000002
        /*03cc*/ 	.word	0x00000000
        /*03d0*/ 	.short	0x0101
        /*03d2*/ 	.byte	0xff
	.zero		1


	//   ....[46]....
        /*03d4*/ 	.word	0x00002e90
        /*03d8*/ 	.word	0x000000ff
        /*03dc*/ 	.word	0x00000080
        /*03e0*/ 	.short	0x010a
        /*03e2*/ 	.byte	0x04
	.zero		1


	//   ....[47]....
        /*03e4*/ 	.word	0x00002fb0
        /*03e8*/ 	.word	0x00000002
        /*03ec*/ 	.word	0x00000070
        /*03f0*/ 	.short	0x010a
        /*03f2*/ 	.byte	0xff
	.zero		1


	//   ....[48]....
        /*03f4*/ 	.word	0x000030b0
        /*03f8*/ 	.word	0x00000002
        /*03fc*/ 	.word	0x00000000
        /*0400*/ 	.short	0x0101
        /*0402*/ 	.byte	0xff
	.zero		1


	//   ....[49]....
        /*0404*/ 	.word	0x00003140
        /*0408*/ 	.word	0x000000ff
        /*040c*/ 	.word	0x00000080
        /*0410*/ 	.short	0x0106
        /*0412*/ 	.byte	0x04
	.zero		1


	//   ....[50]....
        /*0414*/ 	.word	0x00003160
        /*0418*/ 	.word	0x000000ff
        /*041c*/ 	.word	0x00000080
        /*0420*/ 	.short	0x010a
        /*0422*/ 	.byte	0x04
	.zero		1


	//   ....[51]....
        /*0424*/ 	.word	0x000031f0
        /*0428*/ 	.word	0x000000ff
        /*042c*/ 	.word	0x00000080
        /*0430*/ 	.short	0x0106
        /*0432*/ 	.byte	0x07
	.zero		1


	//   ....[52]....
        /*0434*/ 	.word	0x00003230
        /*0438*/ 	.word	0x00000000
        /*043c*/ 	.word	0x00000080
        /*0440*/ 	.short	0x010a
        /*0442*/ 	.byte	0xff
	.zero		1


	//   ....[53]....
        /*0444*/ 	.word	0x00003750
        /*0448*/ 	.word	0x00000000
        /*044c*/ 	.word	0x00000070
        /*0450*/ 	.short	0x010a
        /*0452*/ 	.byte	0xff
	.zero		1


	//   ....[54]....
        /*0454*/ 	.word	0x00003870
        /*0458*/ 	.word	0x00000003
        /*045c*/ 	.word	0x00000000
        /*0460*/ 	.short	0x0101
        /*0462*/ 	.byte	0xff
	.zero		1


	//   ....[55]....
        /*0464*/ 	.word	0x00003880
        /*0468*/ 	.word	0x000000ff
        /*046c*/ 	.word	0x00000000
        /*0470*/ 	.short	0x010a
        /*0472*/ 	.byte	0x04
	.zero		1


	//   ....[56]....
        /*0474*/ 	.word	0x000038d0
        /*0478*/ 	.word	0x000000ff
        /*047c*/ 	.word	0x000000b0
        /*0480*/ 	.short	0x010a
        /*0482*/ 	.byte	0x05
	.zero		1


	//   ....[57]....
        /*0484*/ 	.word	0x000039e0
        /*0488*/ 	.word	0x000000ff
        /*048c*/ 	.word	0x00000000
        /*0490*/ 	.short	0x010a
        /*0492*/ 	.byte	0x05
	.zero		1


	//   ....[58]....
        /*0494*/ 	.word	0x00003b30
        /*0498*/ 	.word	0x000000ff
        /*049c*/ 	.word	0x00000000
        /*04a0*/ 	.short	0x010a
        /*04a2*/ 	.byte	0x07
	.zero		1


	//   ....[59]....
        /*04a4*/ 	.word	0x00004270
        /*04a8*/ 	.word	0x000000ff
        /*04ac*/ 	.word	0x00000000
        /*04b0*/ 	.short	0x010a
        /*04b2*/ 	.byte	0x04
	.zero		1


	//   ....[60]....
        /*04b4*/ 	.word	0x00004300
        /*04b8*/ 	.word	0x000000ff
        /*04bc*/ 	.word	0x00000000
        /*04c0*/ 	.short	0x010a
        /*04c2*/ 	.byte	0x05
	.zero		1


	//   ....[61]....
        /*04c4*/ 	.word	0x00004390
        /*04c8*/ 	.word	0x000000ff
        /*04cc*/ 	.word	0x00000000
        /*04d0*/ 	.short	0x010a
        /*04d2*/ 	.byte	0x05
	.zero		1


	//   ....[62]....
        /*04d4*/ 	.word	0x00004420
        /*04d8*/ 	.word	0x000000ff
        /*04dc*/ 	.word	0x00000000
        /*04e0*/ 	.short	0x010a
        /*04e2*/ 	.byte	0x04
	.zero		1


	//   ....[63]....
        /*04e4*/ 	.word	0x00004910
        /*04e8*/ 	.word	0x00000008
        /*04ec*/ 	.word	0x00000070
        /*04f0*/ 	.short	0x010a
        /*04f2*/ 	.byte	0xff
	.zero		1


	//   ....[64]....
        /*04f4*/ 	.word	0x00004a80
        /*04f8*/ 	.word	0x00000000
        /*04fc*/ 	.word	0x00000000
        /*0500*/ 	.short	0x0101
        /*0502*/ 	.byte	0xff
	.zero		1


	//   ....[65]....
        /*0504*/ 	.word	0x00004f50
        /*0508*/ 	.word	0x000000ff
        /*050c*/ 	.word	0x00000068
        /*0510*/ 	.short	0x010a
        /*0512*/ 	.byte	0x18
	.zero		1


	//   ....[66]....
        /*0514*/ 	.word	0x00005120
        /*0518*/ 	.word	0x000000ff
        /*051c*/ 	.word	0x00000048
        /*0520*/ 	.short	0x010a
        /*0522*/ 	.byte	0x04
	.zero		1


	//   ....[67]....
        /*0524*/ 	.word	0x00005300
        /*0528*/ 	.word	0x000000ff
        /*052c*/ 	.word	0x00000030
        /*0530*/ 	.short	0x010b
        /*0532*/ 	.byte	0x04
	.zero		1


	//   ....[68]....
        /*0534*/ 	.word	0x00005310
        /*0538*/ 	.word	0x000000ff
        /*053c*/ 	.word	0x00000000
        /*0540*/ 	.short	0x0101
        /*0542*/ 	.byte	0x07
	.zero		1


	//   ....[69]....
        /*0544*/ 	.word	0x00005320
        /*0548*/ 	.word	0x000000ff
        /*054c*/ 	.word	0x00000048
        /*0550*/ 	.short	0x010a
        /*0552*/ 	.byte	0x05
	.zero		1


	//   ....[70]....
        /*0554*/ 	.word	0x00005570
        /*0558*/ 	.word	0x000000ff
        /*055c*/ 	.word	0x00000030
        /*0560*/ 	.short	0x010b
        /*0562*/ 	.byte	0x05
	.zero		1


	//   ....[71]....
        /*0564*/ 	.word	0x00005580
        /*0568*/ 	.word	0x000000ff
        /*056c*/ 	.word	0x00000000
        /*0570*/ 	.short	0x0101
        /*0572*/ 	.byte	0x04
	.zero		1


	//   ....[72]....
        /*0574*/ 	.word	0x000055d0
        /*0578*/ 	.word	0x000000ff
        /*057c*/ 	.word	0x00000000
        /*0580*/ 	.short	0x010a
        /*0582*/ 	.byte	0x04
	.zero		1


	//   ....[73]....
        /*0584*/ 	.word	0x00005660
        /*0588*/ 	.word	0x000000ff
        /*058c*/ 	.word	0x00000000
        /*0590*/ 	.short	0x010a
        /*0592*/ 	.byte	0x05
	.zero		1


	//   ....[74]....
        /*0594*/ 	.word	0x00005700
        /*0598*/ 	.word	0x00000000
        /*059c*/ 	.word	0x00000000
        /*05a0*/ 	.short	0x010a
        /*05a2*/ 	.byte	0xff
	.zero		1


	//   ....[75]....
        /*05a4*/ 	.word	0x00005a70
        /*05a8*/ 	.word	0x00000000
        /*05ac*/ 	.word	0x00000070
        /*05b0*/ 	.short	0x010a
        /*05b2*/ 	.byte	0xff
	.zero		1


	//   ....[76]....
        /*05b4*/ 	.word	0x00005b40
        /*05b8*/ 	.word	0x00000000
        /*05bc*/ 	.word	0x00000000
        /*05c0*/ 	.short	0x0101
        /*05c2*/ 	.byte	0xff
	.zero		1


	//   ....[77]....
        /*05c4*/ 	.word	0x00006790
        /*05c8*/ 	.word	0x00000002
        /*05cc*/ 	.word	0x00000030
        /*05d0*/ 	.short	0x010a
        /*05d2*/ 	.byte	0xff
	.zero		1


	//   ....[78]....
        /*05d4*/ 	.word	0x000067d0
        /*05d8*/ 	.word	0x00000048
        /*05dc*/ 	.word	0x00000090
        /*05e0*/ 	.short	0x010a
        /*05e2*/ 	.byte	0xff
	.zero		1


	//   ....[79]....
        /*05e4*/ 	.word	0x000068c0
        /*05e8*/ 	.word	0x00000002
        /*05ec*/ 	.word	0x00000030
        /*05f0*/ 	.short	0x010a
        /*05f2*/ 	.byte	0xff
	.zero		1


	//   ....[80]....
        /*05f4*/ 	.word	0x00006af0
        /*05f8*/ 	.word	0x00000048
        /*05fc*/ 	.word	0x00000090
        /*0600*/ 	.short	0x010a
        /*0602*/ 	.byte	0xff
	.zero		1


	//   ....[81]....
        /*0604*/ 	.word	0x00007190
        /*0608*/ 	.word	0x00000000
        /*060c*/ 	.word	0x00000000
        /*0610*/ 	.short	0x0101
        /*0612*/ 	.byte	0xff
	.zero		1


	//   ....[82]....
        /*0614*/ 	.word	0x000071a0
        /*0618*/ 	.word	0x00000002
        /*061c*/ 	.word	0x00000030
        /*0620*/ 	.short	0x010a
        /*0622*/ 	.byte	0xff
	.zero		1


	//   ....[83]....
        /*0624*/ 	.word	0x00007270
        /*0628*/ 	.word	0x00000002
        /*062c*/ 	.word	0x00000030
        /*0630*/ 	.short	0x010a
        /*0632*/ 	.byte	0xff
	.zero		1


	//   ....[84]....
        /*0634*/ 	.word	0x00007560
        /*0638*/ 	.word	0x000000ff
        /*063c*/ 	.word	0x00000000
        /*0640*/ 	.short	0x0101
        /*0642*/ 	.byte	0x04
	.zero		1


	//   ....[85]....
        /*0644*/ 	.word	0x00007a80
        /*0648*/ 	.word	0x00000000
        /*064c*/ 	.word	0x00000000
        /*0650*/ 	.short	0x0101
        /*0652*/ 	.byte	0xff
	.zero		1


	//   ....[86]....
        /*0654*/ 	.word	0x00007d30
        /*0658*/ 	.word	0x000000ff
        /*065c*/ 	.word	0x00000000
        /*0660*/ 	.short	0x0101
        /*0662*/ 	.byte	0x04
	.zero		1


	//   ....[87]....
        /*0664*/ 	.word	0x00007d50
        /*0668*/ 	.word	0x00000000
        /*066c*/ 	.word	0x000000e0
        /*0670*/ 	.short	0x010a
        /*0672*/ 	.byte	0xff
	.zero		1


	//   ....[88]....
        /*0674*/ 	.word	0x00007db0
        /*0678*/ 	.word	0x00000000
        /*067c*/ 	.word	0x00000018
        /*0680*/ 	.short	0x010a
        /*0682*/ 	.byte	0xff
	.zero		1


	//   ....[89]....
        /*0684*/ 	.word	0x00007e10
        /*0688*/ 	.word	0x00000000
        /*068c*/ 	.word	0x00000018
        /*0690*/ 	.short	0x010a
        /*0692*/ 	.byte	0xff
	.zero		1


	//   ....[90]....
        /*0694*/ 	.word	0x00007e60
        /*0698*/ 	.word	0x00000003
        /*069c*/ 	.word	0x00000070
        /*06a0*/ 	.short	0x010a
        /*06a2*/ 	.byte	0xff
	.zero		1


	//   ....[91]....
        /*06a4*/ 	.word	0x00007ec0
        /*06a8*/ 	.word	0x00000000
        /*06ac*/ 	.word	0x00000000
        /*06b0*/ 	.short	0x010a
        /*06b2*/ 	.byte	0xff
	.zero		1


	//   ....[92]....
        /*06b4*/ 	.word	0x00007f20
        /*06b8*/ 	.word	0x00000000
        /*06bc*/ 	.word	0x00000000
        /*06c0*/ 	.short	0x010a
        /*06c2*/ 	.byte	0xff
	.zero		1


	//   ....[93]....
        /*06c4*/ 	.word	0x00007f70
        /*06c8*/ 	.word	0x00000002
        /*06cc*/ 	.word	0x000000d0
        /*06d0*/ 	.short	0x010a
        /*06d2*/ 	.byte	0xff
	.zero		1


	//   ....[94]....
        /*06d4*/ 	.word	0x00007fd0
        /*06d8*/ 	.word	0x00000002
        /*06dc*/ 	.word	0x00000080
        /*06e0*/ 	.short	0x010a
        /*06e2*/ 	.byte	0xff
	.zero		1


	//   ....[95]....
        /*06e4*/ 	.word	0x00008020
        /*06e8*/ 	.word	0x00000002
        /*06ec*/ 	.word	0x00000070
        /*06f0*/ 	.short	0x010a
        /*06f2*/ 	.byte	0xff
	.zero		1


	//   ....[96]....
        /*06f4*/ 	.word	0x00008080
        /*06f8*/ 	.word	0x00000000
        /*06fc*/ 	.word	0x00000080
        /*0700*/ 	.short	0x010a
        /*0702*/ 	.byte	0xff
	.zero		1


	//   ....[97]....
        /*0704*/ 	.word	0x000080d0
        /*0708*/ 	.word	0x00000000
        /*070c*/ 	.word	0x00000070
        /*0710*/ 	.short	0x010a
        /*0712*/ 	.byte	0xff
	.zero		1


	//   ....[98]....
        /*0714*/ 	.word	0x00008140
        /*0718*/ 	.word	0x00000002
        /*071c*/ 	.word	0x000000b0
        /*0720*/ 	.short	0x010a
        /*0722*/ 	.byte	0xff
	.zero		1


	//   ....[99]....
        /*0724*/ 	.word	0x000081a0
        /*0728*/ 	.word	0x00000000
        /*072c*/ 	.word	0x00000000
        /*0730*/ 	.short	0x010a
        /*0732*/ 	.byte	0xff
	.zero		1


	//   ....[100]....
        /*0734*/ 	.word	0x00008200
        /*0738*/ 	.word	0x00000000
        /*073c*/ 	.word	0x00000000
        /*0740*/ 	.short	0x010a
        /*0742*/ 	.byte	0xff
	.zero		1


	//   ....[101]....
        /*0744*/ 	.word	0x00008260
        /*0748*/ 	.word	0x00000000
        /*074c*/ 	.word	0x00000000
        /*0750*/ 	.short	0x010a
        /*0752*/ 	.byte	0xff
	.zero		1


	//   ....[102]....
        /*0754*/ 	.word	0x000082c0
        /*0758*/ 	.word	0x00000000
        /*075c*/ 	.word	0x00000000
        /*0760*/ 	.short	0x010a
        /*0762*/ 	.byte	0xff
	.zero		1


	//   ....[103]....
        /*0764*/ 	.word	0x00008320
        /*0768*/ 	.word	0x00000000
        /*076c*/ 	.word	0x00000000
        /*0770*/ 	.short	0x010a
        /*0772*/ 	.byte	0xff
	.zero		1


	//   ....[104]....
        /*0774*/ 	.word	0x00008370
        /*0778*/ 	.word	0x00000008
        /*077c*/ 	.word	0x00000070
        /*0780*/ 	.short	0x010a
        /*0782*/ 	.byte	0xff
	.zero		1


	//   ....[105]....
        /*0784*/ 	.word	0x000083d0
        /*0788*/ 	.word	0x00000000
        /*078c*/ 	.word	0x00000068
        /*0790*/ 	.short	0x010a
        /*0792*/ 	.byte	0xff
	.zero		1


	//   ....[106]....
        /*0794*/ 	.word	0x00008430
        /*0798*/ 	.word	0x00000000
        /*079c*/ 	.word	0x00000048
        /*07a0*/ 	.short	0x010a
        /*07a2*/ 	.byte	0xff
	.zero		1


	//   ....[107]....
        /*07a4*/ 	.word	0x00008490
        /*07a8*/ 	.word	0x00000002
        /*07ac*/ 	.word	0x00000048
        /*07b0*/ 	.short	0x010a
        /*07b2*/ 	.byte	0xff
	.zero		1


	//   ....[108]....
        /*07b4*/ 	.word	0x000084f0
        /*07b8*/ 	.word	0x00000000
        /*07bc*/ 	.word	0x00000000
        /*07c0*/ 	.short	0x010a
        /*07c2*/ 	.byte	0xff
	.zero		1


	//   ....[109]....
        /*07c4*/ 	.word	0x00008550
        /*07c8*/ 	.word	0x00000000
        /*07cc*/ 	.word	0x00000000
        /*07d0*/ 	.short	0x010a
        /*07d2*/ 	.byte	0xff
	.zero		1


	//   ....[110]....
        /*07d4*/ 	.word	0x000085a0
        /*07d8*/ 	.word	0x00000000
        /*07dc*/ 	.word	0x00000070
        /*07e0*/ 	.short	0x010a
        /*07e2*/ 	.byte	0xff
	.zero		1


	//   ....[111]....
        /*07e4*/ 	.word	0x000085f0
        /*07e8*/ 	.word	0x00000002
        /*07ec*/ 	.word	0x00000030
        /*07f0*/ 	.short	0x010a
        /*07f2*/ 	.byte	0xff
	.zero		1


	//   ....[112]....
        /*07f4*/ 	.word	0x00008640
        /*07f8*/ 	.word	0x00000048
        /*07fc*/ 	.word	0x00000090
        /*0800*/ 	.short	0x010a
        /*0802*/ 	.byte	0xff
	.zero		1


	//   ....[113]....
        /*0804*/ 	.word	0x00008690
        /*0808*/ 	.word	0x00000002
        /*080c*/ 	.word	0x00000030
        /*0810*/ 	.short	0x010a
        /*0812*/ 	.byte	0xff
	.zero		1


	//----- nvinfo : EIATTR_NUM_MBARRIERS
	.align		4
.L_47:
        /*0814*/ 	.byte	0x03, 0x38
        /*0816*/ 	.short	0x001e


	//----- nvinfo : EIATTR_EXIT_INSTR_OFFSETS
	.align		4
        /*0818*/ 	.byte	0x04, 0x1c
        /*081a*/ 	.short	(.L_49 - .L_48)


	//   ....[0]....
.L_48:
        /*081c*/ 	.word	0x00002d10


	//   ....[1]....
        /*0820*/ 	.word	0x00003200


	//   ....[2]....
        /*0824*/ 	.word	0x00003260


	//   ....[3]....
        /*0828*/ 	.word	0x00004690


	//   ....[4]....
        /*082c*/ 	.word	0x00005730


	//   ....[5]....
        /*0830*/ 	.word	0x00005770


	//   ....[6]....
        /*0834*/ 	.word	0x00007c20


	//   ....[7]....
        /*0838*/ 	.word	0x00007ca0


	//   ....[8]....
        /*083c*/ 	.word	0x00007cd0


	//   ....[9]....
        /*0840*/ 	.word	0x00007d40


	//----- nvinfo : EIATTR_MAX_THREADS
	.align		4
.L_49:
        /*0844*/ 	.byte	0x04, 0x05
        /*0846*/ 	.short	(.L_51 - .L_50)
.L_50:
        /*0848*/ 	.word	0x00000100
        /*084c*/ 	.word	0x00000001
        /*0850*/ 	.word	0x00000001


	//----- nvinfo : EIATTR_CRS_STACK_SIZE
	.align		4
.L_51:
        /*0854*/ 	.byte	0x04, 0x1e
        /*0856*/ 	.short	(.L_53 - .L_52)
.L_52:
        /*0858*/ 	.word	0x00000000


	//----- nvinfo : EIATTR_CBANK_PARAM_SIZE
	.align		4
.L_53:
        /*085c*/ 	.byte	0x03, 0x19
        /*085e*/ 	.short	0x0800


	//----- nvinfo : EIATTR_PARAM_CBANK
	.align		4
        /*0860*/ 	.byte	0x04, 0x0a
        /*0862*/ 	.short	(.L_55 - .L_54)
	.align		4
.L_54:
        /*0864*/ 	.word	index@(.nv.constant0._ZN7cutlass13device_kernelINS_4gemm6kernel13GemmUniversalIN4cute5tupleIJiiiiEEENS1_10collective13CollectiveMmaINS1_35MainloopSm100TmaUmmaWarpSpecializedILi3ELi2ELi4ENS5_IJNS4_1CILi2EEENSA_ILi1EEESC_EEEEENS5_IJNSA_ILi64EEESF_NSA_ILi128EEEEEEfNS5_IJlSC_lEEEfSI_NS4_8TiledMMAINS4_8MMA_AtomIJNS4_17SM100_MMA_TF32_SSINS_10tfloat32_tESM_fLi64ELi64ELNS4_4UMMA5MajorE0ELSO_0ELNSN_7ScaleInE0ELSP_0EEEEEENS4_6LayoutINS5_IJSC_SC_SC_EEENS5_IJNSA_ILi0EEESU_SU_EEEEENS5_IJNS4_10UnderscoreESX_SX_EEEEENS4_13SM90_TMA_LOADENS4_14ComposedLayoutINS4_7SwizzleILi3ELi4ELi3EEENS4_18smem_ptr_flag_bitsILi32EEENSS_INS5_IJNSA_ILi8EEENSA_ILi32EEEEEENS5_IJS17_SC_EEEEEEEvNS4_8identityENS4_23SM90_TMA_LOAD_MULTICASTES1B_vS1C_EENS_8epilogue10collective18CollectiveEpilogueINS1F_23Sm100TmaWarpSpecializedILi3ELi2ELi16ELb1ELb0EEEJSH_NS5_IJNSS_ISF_SC_EENSS_IS17_SC_EEEEEfSI_fSI_NS1F_6fusion15FusionCallbacksIS1J_NS1N_17LinearCombinationIffffLNS_15FloatRoundStyleE2EEESH_S1M_JEEENS4_5SM1004TMEM4LOAD26SM100_TMEM_LOAD_16dp128b8xES10_S1B_NS4_17SM75_U32x4_LDSM_NENS4_14SM90_TMA_STOREES1B_NS4_17SM90_U32x4_STSM_NENS4_39AutoVectorizingCopyWithAssumedAlignmentILi128EEEEEEvvEEEEvNT_6ParamsE)
        /*0868*/ 	.short	0x0380
        /*086a*/ 	.short	0x0800


	//----- nvinfo : EIATTR_SW_WAR
	.align		4
.L_55:
        /*086c*/ 	.byte	0x04, 0x36
        /*086e*/ 	.short	(.L_57 - .L_56)
.L_56:
        /*0870*/ 	.word	0x00000008
.L_57:


//--------------------- .nv.callgraph             --------------------------
	.section	.nv.callgraph,"",@"SHT_CUDA_CALLGRAPH"
	.align	4
	.sectionentsize	8
	.align		4
        /*0000*/ 	.word	0x00000000
	.align		4
        /*0004*/ 	.word	0xffffffff
	.align		4
        /*0008*/ 	.word	index@(_ZN7cutlass13device_kernelINS_4gemm6kernel13GemmUniversalIN4cute5tupleIJiiiiEEENS1_10collective13CollectiveMmaINS1_35MainloopSm100TmaUmmaWarpSpecializedILi3ELi2ELi4ENS5_IJNS4_1CILi2EEENSA_ILi1EEESC_EEEEENS5_IJNSA_ILi64EEESF_NSA_ILi128EEEEEEfNS5_IJlSC_lEEEfSI_NS4_8TiledMMAINS4_8MMA_AtomIJNS4_17SM100_MMA_TF32_SSINS_10tfloat32_tESM_fLi64ELi64ELNS4_4UMMA5MajorE0ELSO_0ELNSN_7ScaleInE0ELSP_0EEEEEENS4_6LayoutINS5_IJSC_SC_SC_EEENS5_IJNSA_ILi0EEESU_SU_EEEEENS5_IJNS4_10UnderscoreESX_SX_EEEEENS4_13SM90_TMA_LOADENS4_14ComposedLayoutINS4_7SwizzleILi3ELi4ELi3EEENS4_18smem_ptr_flag_bitsILi32EEENSS_INS5_IJNSA_ILi8EEENSA_ILi32EEEEEENS5_IJS17_SC_EEEEEEEvNS4_8identityENS4_23SM90_TMA_LOAD_MULTICASTES1B_vS1C_EENS_8epilogue10collective18CollectiveEpilogueINS1F_23Sm100TmaWarpSpecializedILi3ELi2ELi16ELb1ELb0EEEJSH_NS5_IJNSS_ISF_SC_EENSS_IS17_SC_EEEEEfSI_fSI_NS1F_6fusion15FusionCallbacksIS1J_NS1N_17LinearCombinationIffffLNS_15FloatRoundStyleE2EEESH_S1M_JEEENS4_5SM1004TMEM4LOAD26SM100_TMEM_LOAD_16dp128b8xES10_S1B_NS4_17SM75_U32x4_LDSM_NENS4_14SM90_TMA_STOREES1B_NS4_17SM90_U32x4_STSM_NENS4_39AutoVectorizingCopyWithAssumedAlignmentILi128EEEEEEvvEEEEvNT_6ParamsE)
	.align		4
        /*000c*/ 	.word	index@(__assertfail)
	.align		4
        /*0010*/ 	.word	0x00000000
	.align		4
        /*0014*/ 	.word	0xfffffffe
	.align		4
        /*0018*/ 	.word	0x00000000
	.align		4
        /*001c*/ 	.word	0xfffffffd
	.align		4
        /*0020*/ 	.word	0x00000000
	.align		4
        /*0024*/ 	.word	0xfffffffc


//--------------------- .nv.constant4             --------------------------
	.section	.nv.constant4,"a",@progbits
	.align	8
	.align		8
.nv.constant4:
        /*0000*/ 	.dword	__assertfail
	.align		8
        /*0008*/ 	.dword	__unnamed_1
	.align		8
        /*0010*/ 	.dword	__unnamed_2
	.align		8
        /*0018*/ 	.dword	_ZN40_INTERNAL_ccab1c6c_4_k_cu_d0207d2a_269974cuda3std3__45__cpo5beginE
	.align		8
        /*0020*/ 	.dword	_ZN40_INTERNAL_ccab1c6c_4_k_cu_d0207d2a_269974cuda3std3__45__cpo3endE
	.align		8
        /*0028*/ 	.dword	_ZN40_INTERNAL_ccab1c6c_4_k_cu_d0207d2a_269974cuda3std3__45__cpo6cbeginE
	.align		8
        /*0030*/ 	.dword	_ZN40_INTERNAL_ccab1c6c_4_k_cu_d0207d2a_269974cuda3std3__45__cpo4cendE
	.align		8
        /*0038*/ 	.dword	_ZN40_INTERNAL_ccab1c6c_4_k_cu_d0207d2a_269974cuda3std3__442_GLOBAL__N__ccab1c6c_4_k_cu_d0207d2a_269976ignoreE
	.align		8
        /*0040*/ 	.dword	_ZN40_INTERNAL_ccab1c6c_4_k_cu_d0207d2a_269974cuda3std3__419piecewise_constructE
	.align		8
        /*0048*/ 	.dword	_ZN40_INTERNAL_ccab1c6c_4_k_cu_d0207d2a_269974cuda3std3__48in_placeE
	.align		8
        /*0050*/ 	.dword	_ZN40_INTERNAL_ccab1c6c_4_k_cu_d0207d2a_269974cuda3std6ranges3__45__cpo4swapE
	.align		8
        /*0058*/ 	.dword	_ZN40_INTERNAL_ccab1c6c_4_k_cu_d0207d2a_269974cuda3std6ranges3__45__cpo9iter_moveE
	.align		8
        /*0060*/ 	.dword	_ZN40_INTERNAL_ccab1c6c_4_k_cu_d0207d2a_269974cute7productE
	.align		8
        /*0068*/ 	.dword	_ZN40_INTERNAL_ccab1c6c_4_k_cu_d0207d2a_269974cute1_E
	.align		8
        /*0070*/ 	.dword	$str$25
	.align		8
        /*0078*/ 	.dword	$str$26
	.align		8
        /*0080*/ 	.dword	$str$27
	.align		8
        /*0088*/ 	.dword	$str$28


//--------------------- .text._ZN7cutlass13device_kernelINS_4gemm6kernel13GemmUniversalIN4cute5tupleIJiiiiEEENS1_10collective13CollectiveMmaINS1_35MainloopSm100TmaUmmaWarpSpecializedILi3ELi2ELi4ENS5_IJNS4_1CILi2EEENSA_ILi1EEESC_EEEEENS5_IJNSA_ILi64EEESF_NSA_ILi128EEEEEEfNS5_IJlSC_lEEEfSI_NS4_8TiledMMAINS4_8MMA_AtomIJNS4_17SM100_MMA_TF32_SSINS_10tfloat32_tESM_fLi64ELi64ELNS4_4UMMA5MajorE0ELSO_0ELNSN_7ScaleInE0ELSP_0EEEEEENS4_6LayoutINS5_IJSC_SC_SC_EEENS5_IJNSA_ILi0EEESU_SU_EEEEENS5_IJNS4_10UnderscoreESX_SX_EEEEENS4_13SM90_TMA_LOADENS4_14ComposedLayoutINS4_7SwizzleILi3ELi4ELi3EEENS4_18smem_ptr_flag_bitsILi32EEENSS_INS5_IJNSA_ILi8EEENSA_ILi32EEEEEENS5_IJS17_SC_EEEEEEEvNS4_8identityENS4_23SM90_TMA_LOAD_MULTICASTES1B_vS1C_EENS_8epilogue10collective18CollectiveEpilogueINS1F_23Sm100TmaWarpSpecializedILi3ELi2ELi16ELb1ELb0EEEJSH_NS5_IJNSS_ISF_SC_EENSS_IS17_SC_EEEEEfSI_fSI_NS1F_6fusion15FusionCallbacksIS1J_NS1N_17LinearCombinationIffffLNS_15FloatRoundStyleE2EEESH_S1M_JEEENS4_5SM1004TMEM4LOAD26SM100_TMEM_LOAD_16dp128b8xES10_S1B_NS4_17SM75_U32x4_LDSM_NENS4_14SM90_TMA_STOREES1B_NS4_17SM90_U32x4_STSM_NENS4_39AutoVectorizingCopyWithAssumedAlignmentILi128EEEEEEvvEEEEvNT_6ParamsE --------------------------
	.section	.text._ZN7cutlass13device_kernelINS_4gemm6kernel13GemmUniversalIN4cute5tupleIJiiiiEEENS1_10collective13CollectiveMmaINS1_35MainloopSm100TmaUmmaWarpSpecializedILi3ELi2ELi4ENS5_IJNS4_1CILi2EEENSA_ILi1EEESC_EEEEENS5_IJNSA_ILi64EEESF_NSA_ILi128EEEEEEfNS5_IJlSC_lEEEfSI_NS4_8TiledMMAINS4_8MMA_AtomIJNS4_17SM100_MMA_TF32_SSINS_10tfloat32_tESM_fLi64ELi64ELNS4_4UMMA5MajorE0ELSO_0ELNSN_7ScaleInE0ELSP_0EEEEEENS4_6LayoutINS5_IJSC_SC_SC_EEENS5_IJNSA_ILi0EEESU_SU_EEEEENS5_IJNS4_10UnderscoreESX_SX_EEEEENS4_13SM90_TMA_LOADENS4_14ComposedLayoutINS4_7SwizzleILi3ELi4ELi3EEENS4_18smem_ptr_flag_bitsILi32EEENSS_INS5_IJNSA_ILi8EEENSA_ILi32EEEEEENS5_IJS17_SC_EEEEEEEvNS4_8identityENS4_23SM90_TMA_LOAD_MULTICASTES1B_vS1C_EENS_8epilogue10collective18CollectiveEpilogueINS1F_23Sm100TmaWarpSpecializedILi3ELi2ELi16ELb1ELb0EEEJSH_NS5_IJNSS_ISF_SC_EENSS_IS17_SC_EEEEEfSI_fSI_NS1F_6fusion15FusionCallbacksIS1J_NS1N_17LinearCombinationIffffLNS_15FloatRoundStyleE2EEESH_S1M_JEEENS4_5SM1004TMEM4LOAD26SM100_TMEM_LOAD_16dp128b8xES10_S1B_NS4_17SM75_U32x4_LDSM_NENS4_14SM90_TMA_STOREES1B_NS4_17SM90_U32x4_STSM_NENS4_39AutoVectorizingCopyWithAssumedAlignmentILi128EEEEEEvvEEEEvNT_6ParamsE,"ax",@progbits
	.align	128
.text._ZN7cutlass13device_kernelINS_4gemm6kernel13GemmUniversalIN4cute5tupleIJiiiiEEENS1_10collective13CollectiveMmaINS1_35MainloopSm100TmaUmmaWarpSpecializedILi3ELi2ELi4ENS5_IJNS4_1CILi2EEENSA_ILi1EEESC_EEEEENS5_IJNSA_ILi64EEESF_NSA_ILi128EEEEEEfNS5_IJlSC_lEEEfSI_NS4_8TiledMMAINS4_8MMA_AtomIJNS4_17SM100_MMA_TF32_SSINS_10tfloat32_tESM_fLi64ELi64ELNS4_4UMMA5MajorE0ELSO_0ELNSN_7ScaleInE0ELSP_0EEEEEENS4_6LayoutINS5_IJSC_SC_SC_EEENS5_IJNSA_ILi0EEESU_SU_EEEEENS5_IJNS4_10UnderscoreESX_SX_EEEEENS4_13SM90_TMA_LOADENS4_14ComposedLayoutINS4_7SwizzleILi3ELi4ELi3EEENS4_18smem_ptr_flag_bitsILi32EEENSS_INS5_IJNSA_ILi8EEENSA_ILi32EEEEEENS5_IJS17_SC_EEEEEEEvNS4_8identityENS4_23SM90_TMA_LOAD_MULTICASTES1B_vS1C_EENS_8epilogue10collective18CollectiveEpilogueINS1F_23Sm100TmaWarpSpecializedILi3ELi2ELi16ELb1ELb0EEEJSH_NS5_IJNSS_ISF_SC_EENSS_IS17_SC_EEEEEfSI_fSI_NS1F_6fusion15FusionCallbacksIS1J_NS1N_17LinearCombinationIffffLNS_15FloatRoundStyleE2EEESH_S1M_JEEENS4_5SM1004TMEM4LOAD26SM100_TMEM_LOAD_16dp128b8xES10_S1B_NS4_17SM75_U32x4_LDSM_NENS4_14SM90_TMA_STOREES1B_NS4_17SM90_U32x4_STSM_NENS4_39AutoVectorizingCopyWithAssumedAlignmentILi128EEEEEEvvEEEEvNT_6ParamsE:
        .type           _ZN7cutlass13device_kernelINS_4gemm6kernel13GemmUniversalIN4cute5tupleIJiiiiEEENS1_10collective13CollectiveMmaINS1_35MainloopSm100TmaUmmaWarpSpecializedILi3ELi2ELi4ENS5_IJNS4_1CILi2EEENSA_ILi1EEESC_EEEEENS5_IJNSA_ILi64EEESF_NSA_ILi128EEEEEEfNS5_IJlSC_lEEEfSI_NS4_8TiledMMAINS4_8MMA_AtomIJNS4_17SM100_MMA_TF32_SSINS_10tfloat32_tESM_fLi64ELi64ELNS4_4UMMA5MajorE0ELSO_0ELNSN_7ScaleInE0ELSP_0EEEEEENS4_6LayoutINS5_IJSC_SC_SC_EEENS5_IJNSA_ILi0EEESU_SU_EEEEENS5_IJNS4_10UnderscoreESX_SX_EEEEENS4_13SM90_TMA_LOADENS4_14ComposedLayoutINS4_7SwizzleILi3ELi4ELi3EEENS4_18smem_ptr_flag_bitsILi32EEENSS_INS5_IJNSA_ILi8EEENSA_ILi32EEEEEENS5_IJS17_SC_EEEEEEEvNS4_8identityENS4_23SM90_TMA_LOAD_MULTICASTES1B_vS1C_EENS_8epilogue10collective18CollectiveEpilogueINS1F_23Sm100TmaWarpSpecializedILi3ELi2ELi16ELb1ELb0EEEJSH_NS5_IJNSS_ISF_SC_EENSS_IS17_SC_EEEEEfSI_fSI_NS1F_6fusion15FusionCallbacksIS1J_NS1N_17LinearCombinationIffffLNS_15FloatRoundStyleE2EEESH_S1M_JEEENS4_5SM1004TMEM4LOAD26SM100_TMEM_LOAD_16dp128b8xES10_S1B_NS4_17SM75_U32x4_LDSM_NENS4_14SM90_TMA_STOREES1B_NS4_17SM90_U32x4_STSM_NENS4_39AutoVectorizingCopyWithAssumedAlignmentILi128EEEEEEvvEEEEvNT_6ParamsE,@function
        .size           _ZN7cutlass13device_kernelINS_4gemm6kernel13GemmUniversalIN4cute5tupleIJiiiiEEENS1_10collective13CollectiveMmaINS1_35MainloopSm100TmaUmmaWarpSpecializedILi3ELi2ELi4ENS5_IJNS4_1CILi2EEENSA_ILi1EEESC_EEEEENS5_IJNSA_ILi64EEESF_NSA_ILi128EEEEEEfNS5_IJlSC_lEEEfSI_NS4_8TiledMMAINS4_8MMA_AtomIJNS4_17SM100_MMA_TF32_SSINS_10tfloat32_tESM_fLi64ELi64ELNS4_4UMMA5MajorE0ELSO_0ELNSN_7ScaleInE0ELSP_0EEEEEENS4_6LayoutINS5_IJSC_SC_SC_EEENS5_IJNSA_ILi0EEESU_SU_EEEEENS5_IJNS4_10UnderscoreESX_SX_EEEEENS4_13SM90_TMA_LOADENS4_14ComposedLayoutINS4_7SwizzleILi3ELi4ELi3EEENS4_18smem_ptr_flag_bitsILi32EEENSS_INS5_IJNSA_ILi8EEENSA_ILi32EEEEEENS5_IJS17_SC_EEEEEEEvNS4_8identityENS4_23SM90_TMA_LOAD_MULTICASTES1B_vS1C_EENS_8epilogue10collective18CollectiveEpilogueINS1F_23Sm100TmaWarpSpecializedILi3ELi2ELi16ELb1ELb0EEEJSH_NS5_IJNSS_ISF_SC_EENSS_IS17_SC_EEEEEfSI_fSI_NS1F_6fusion15FusionCallbacksIS1J_NS1N_17LinearCombinationIffffLNS_15FloatRoundStyleE2EEESH_S1M_JEEENS4_5SM1004TMEM4LOAD26SM100_TMEM_LOAD_16dp128b8xES10_S1B_NS4_17SM75_U32x4_LDSM_NENS4_14SM90_TMA_STOREES1B_NS4_17SM90_U32x4_STSM_NENS4_39AutoVectorizingCopyWithAssumedAlignmentILi128EEEEEEvvEEEEvNT_6ParamsE,(.L_x_162 - _ZN7cutlass13device_kernelINS_4gemm6kernel13GemmUniversalIN4cute5tupleIJiiiiEEENS1_10collective13CollectiveMmaINS1_35MainloopSm100TmaUmmaWarpSpecializedILi3ELi2ELi4ENS5_IJNS4_1CILi2EEENSA_ILi1EEESC_EEEEENS5_IJNSA_ILi64EEESF_NSA_ILi128EEEEEEfNS5_IJlSC_lEEEfSI_NS4_8TiledMMAINS4_8MMA_AtomIJNS4_17SM100_MMA_TF32_SSINS_10tfloat32_tESM_fLi64ELi64ELNS4_4UMMA5MajorE0ELSO_0ELNSN_7ScaleInE0ELSP_0EEEEEENS4_6LayoutINS5_IJSC_SC_SC_EEENS5_IJNSA_ILi0EEESU_SU_EEEEENS5_IJNS4_10UnderscoreESX_SX_EEEEENS4_13SM90_TMA_LOADENS4_14ComposedLayoutINS4_7SwizzleILi3ELi4ELi3EEENS4_18smem_ptr_flag_bitsILi32EEENSS_INS5_IJNSA_ILi8EEENSA_ILi32EEEEEENS5_IJS17_SC_EEEEEEEvNS4_8identityENS4_23SM90_TMA_LOAD_MULTICASTES1B_vS1C_EENS_8epilogue10collective18CollectiveEpilogueINS1F_23Sm100TmaWarpSpecializedILi3ELi2ELi16ELb1ELb0EEEJSH_NS5_IJNSS_ISF_SC_EENSS_IS17_SC_EEEEEfSI_fSI_NS1F_6fusion15FusionCallbacksIS1J_NS1N_17LinearCombinationIffffLNS_15FloatRoundStyleE2EEESH_S1M_JEEENS4_5SM1004TMEM4LOAD26SM100_TMEM_LOAD_16dp128b8xES10_S1B_NS4_17SM75_U32x4_LDSM_NENS4_14SM90_TMA_STOREES1B_NS4_17SM90_U32x4_STSM_NENS4_39AutoVectorizingCopyWithAssumedAlignmentILi128EEEEEEvvEEEEvNT_6ParamsE)
        .other          _ZN7cutlass13device_kernelINS_4gemm6kernel13GemmUniversalIN4cute5tupleIJiiiiEEENS1_10collective13CollectiveMmaINS1_35MainloopSm100TmaUmmaWarpSpecializedILi3ELi2ELi4ENS5_IJNS4_1CILi2EEENSA_ILi1EEESC_EEEEENS5_IJNSA_ILi64EEESF_NSA_ILi128EEEEEEfNS5_IJlSC_lEEEfSI_NS4_8TiledMMAINS4_8MMA_AtomIJNS4_17SM100_MMA_TF32_SSINS_10tfloat32_tESM_fLi64ELi64ELNS4_4UMMA5MajorE0ELSO_0ELNSN_7ScaleInE0ELSP_0EEEEEENS4_6LayoutINS5_IJSC_SC_SC_EEENS5_IJNSA_ILi0EEESU_SU_EEEEENS5_IJNS4_10UnderscoreESX_SX_EEEEENS4_13SM90_TMA_LOADENS4_14ComposedLayoutINS4_7SwizzleILi3ELi4ELi3EEENS4_18smem_ptr_flag_bitsILi32EEENSS_INS5_IJNSA_ILi8EEENSA_ILi32EEEEEENS5_IJS17_SC_EEEEEEEvNS4_8identityENS4_23SM90_TMA_LOAD_MULTICASTES1B_vS1C_EENS_8epilogue10collective18CollectiveEpilogueINS1F_23Sm100TmaWarpSpecializedILi3ELi2ELi16ELb1ELb0EEEJSH_NS5_IJNSS_ISF_SC_EENSS_IS17_SC_EEEEEfSI_fSI_NS1F_6fusion15FusionCallbacksIS1J_NS1N_17LinearCombinationIffffLNS_15FloatRoundStyleE2EEESH_S1M_JEEENS4_5SM1004TMEM4LOAD26SM100_TMEM_LOAD_16dp128b8xES10_S1B_NS4_17SM75_U32x4_LDSM_NENS4_14SM90_TMA_STOREES1B_NS4_17SM90_U32x4_STSM_NENS4_39AutoVectorizingCopyWithAssumedAlignmentILi128EEEEEEvvEEEEvNT_6ParamsE,@"STO_CUDA_ENTRY STV_DEFAULT"
_ZN7cutlass13device_kernelINS_4gemm6kernel13GemmUniversalIN4cute5tupleIJiiiiEEENS1_10collective13CollectiveMmaINS1_35MainloopSm100TmaUmmaWarpSpecializedILi3ELi2ELi4ENS5_IJNS4_1CILi2EEENSA_ILi1EEESC_EEEEENS5_IJNSA_ILi64EEESF_NSA_ILi128EEEEEEfNS5_IJlSC_lEEEfSI_NS4_8TiledMMAINS4_8MMA_AtomIJNS4_17SM100_MMA_TF32_SSINS_10tfloat32_tESM_fLi64ELi64ELNS4_4UMMA5MajorE0ELSO_0ELNSN_7ScaleInE0ELSP_0EEEEEENS4_6LayoutINS5_IJSC_SC_SC_EEENS5_IJNSA_ILi0EEESU_SU_EEEEENS5_IJNS4_10UnderscoreESX_SX_EEEEENS4_13SM90_TMA_LOADENS4_14ComposedLayoutINS4_7SwizzleILi3ELi4ELi3EEENS4_18smem_ptr_flag_bitsILi32EEENSS_INS5_IJNSA_ILi8EEENSA_ILi32EEEEEENS5_IJS17_SC_EEEEEEEvNS4_8identityENS4_23SM90_TMA_LOAD_MULTICASTES1B_vS1C_EENS_8epilogue10collective18CollectiveEpilogueINS1F_23Sm100TmaWarpSpecializedILi3ELi2ELi16ELb1ELb0EEEJSH_NS5_IJNSS_ISF_SC_EENSS_IS17_SC_EEEEEfSI_fSI_NS1F_6fusion15FusionCallbacksIS1J_NS1N_17LinearCombinationIffffLNS_15FloatRoundStyleE2EEESH_S1M_JEEENS4_5SM1004TMEM4LOAD26SM100_TMEM_LOAD_16dp128b8xES10_S1B_NS4_17SM75_U32x4_LDSM_NENS4_14SM90_TMA_STOREES1B_NS4_17SM90_U32x4_STSM_NENS4_39AutoVectorizingCopyWithAssumedAlignmentILi128EEEEEEvvEEEEvNT_6ParamsE:
[----:B------:R-:W1:Y:S01]  /*0000*/  LDC R1, c[0x0][0x37c] ;  /* 0x0000df00ff017b82 */ /* 0x000e620000000800 */
[----:B------:R-:W2:Y:S01]  /*0010*/  S2R R63, SR_TID.X ;  /* 0x00000000003f7919 */ /* 0x000ea20000002100 */
[----:B------:R-:W3:Y:S01]  /*0020*/  LDCU.64 UR8, c[0x0][0x890] ;  /* 0x00011200ff0877ac */ /* 0x000ee20008000a00 */
[----:B------:R-:W-:Y:S02]  /*0030*/  PRMT R52, RZ, 0x7610, R52 ;  /* 0x00007610ff347816 */ /* 0x000fe40000000034 */
[----:B------:R-:W-:Y:S01]  /*0040*/  ELECT P4, URZ, PT ;  /* 0x0000000000ff782f */ /* 0x000fe20003880000 */
[----:B---3--:R-:W-:-:S04]  /*0050*/  UISETP.NE.U32.AND UP0, UPT, UR8, URZ, UPT ;  /* 0x000000ff0800728c */ /* 0x008fc8000bf05070 */
[----:B------:R-:W-:Y:S01]  /*0060*/  UISETP.NE.AND.EX UP0, UPT, UR9, URZ, UPT, UP0 ;  /* 0x000000ff0900728c */ /* 0x000fe2000bf05300 */
[----:B--2---:R-:W-:-:S05]  /*0070*/  SHF.R.U32.HI R53, RZ, 0x5, R63 ;  /* 0x00000005ff357819 */ /* 0x004fca000001163f */
[----:B------:R-:W2:Y:S02]  /*0080*/  SHFL.IDX PT, R0, R53, RZ, 0x1f ;  /* 0x00001fff35007589 */ /* 0x000ea400000e0000 */
[----:B--2---:R-:W-:Y:S01]  /*0090*/  R2UR UR18, R0 ;  /* 0x00000000001272ca */ /* 0x004fe200000e0000 */
[----:B-1----:R-:W-:-:S14]  /*00a0*/  BRA.U UP0, `(.L_x_0) ;  /* 0x0000000100307547 */ /* 0x002fdc000b800000 */
[----:B------:R-:W1:Y:S02]  /*00b0*/  LDCU.64 UR4, c[0x0][0x888] ;  /* 0x00011100ff0477ac */ /* 0x000e640008000a00 */
[----:B-1----:R-:W-:-:S04]  /*00c0*/  UISETP.NE.U32.AND UP0, UPT, UR4, URZ, UPT ;  /* 0x000000ff0400728c */ /* 0x002fc8000bf05070 */
[----:B------:R-:W-:-:S09]  /*00d0*/  UISETP.NE.AND.EX UP0, UPT, UR5, URZ, UPT, UP0 ;  /* 0x000000ff0500728c */ /* 0x000fd2000bf05300 */
[----:B------:R-:W-:Y:S05]  /*00e0*/  BRA.U !UP0, `(.L_x_1) ;  /* 0x0000000108147547 */ /* 0x000fea000b800000 */
[----:B------:R-:W1:Y:S01]  /*00f0*/  LDC.64 R26, c[0x0][0x888] ;  /* 0x00022200ff1a7b82 */ /* 0x000e620000000a00 */
[----:B------:R-:W1:Y:S02]  /*0100*/  LDCU.64 UR4, c[0x0][0x358] ;  /* 0x00006b00ff0477ac */ /* 0x000e640008000a00 */
[----:B-1----:R1:W5:Y:S01]  /*0110*/  LDG.E R26, desc[UR4][R26.64] ;  /* 0x000000041a1a7981 */ /* 0x002362000c1e1900 */
[----:B------:R-:W-:Y:S01]  /*0120*/  HFMA2 R52, -RZ, RZ, 0, 5.9604644775390625e-08 ;  /* 0x00000001ff347431 */ /* 0x000fe200000001ff */
[----:B------:R-:W-:Y:S05]  /*0130*/  BRA `(.L_x_0) ;  /* 0x00000000000c7947 */ /* 0x000fea0003800000 */
.L_x_1:
[----:B------:R-:W1:Y:S01]  /*0140*/  LDCU UR4, c[0x0][0x880] ;  /* 0x00011000ff0477ac */ /* 0x000e620008000800 */
[----:B------:R-:W-:Y:S01]  /*0150*/  HFMA2 R52, -RZ, RZ, 0, 5.9604644775390625e-08 ;  /* 0x00000001ff347431 */ /* 0x000fe200000001ff */
[----:B-1----:R-:W-:-:S07]  /*0160*/  MOV R26, UR4 ;  /* 0x00000004001a7c02 */ /* 0x002fce0008000f00 */
.L_x_0:
[----:B------:R-:W2:Y:S02]  /*0170*/  LDCU.64 UR4, c[0x0][0x8b0] ;  /* 0x00011600ff0477ac */ /* 0x000ea40008000a00 */
[----:B--2---:R-:W-:-:S04]  /*0180*/  UISETP.NE.U32.AND UP0, UPT, UR4, URZ, UPT ;  /* 0x000000ff0400728c */ /* 0x004fc8000bf05070 */
[----:B------:R-:W-:-:S09]  /*0190*/  UISETP.NE.AND.EX UP0, UPT, UR5, URZ, UPT, UP0 ;  /* 0x000000ff0500728c */ /* 0x000fd2000bf05300 */
[----:B------:R-:W-:Y:S05]  /*01a0*/  BRA.U UP0, `(.L_x_2) ;  /* 0x0000000100287547 */ /* 0x000fea000b800000 */
[----:B------:R-:W2:Y:S02]  /*01b0*/  LDCU.64 UR4, c[0x0][0x8a8] ;  /* 0x00011500ff0477ac */ /* 0x000ea40008000a00 */
[----:B--2---:R-:W-:-:S04]  /*01c0*/  UISETP.NE.U32.AND UP0, UPT, UR4, URZ, UPT ;  /* 0x000000ff0400728c */ /* 0x004fc8000bf05070 */
[----:B------:R-:W-:-:S09]  /*01d0*/  UISETP.NE.AND.EX UP0, UPT, UR5, URZ, UPT, UP0 ;  /* 0x000000ff0500728c */ /* 0x000fd2000bf05300 */
[----:B------:R-:W-:Y:S05]  /*01e0*/  BRA.U !UP0, `(.L_x_3) ;  /* 0x0000000108107547 */ /* 0x000fea000b800000 */
[----:B------:R-:W2:Y:S01]  /*01f0*/  LDC.64 R24, c[0x0][0x8a8] ;  /* 0x00022a00ff187b82 */ /* 0x000ea20000000a00 */
[----:B------:R-:W2:Y:S02]  /*0200*/  LDCU.64 UR4, c[0x0][0x358] ;  /* 0x00006b00ff0477ac */ /* 0x000ea40008000a00 */
[----:B--2---:R2:W5:Y:S01]  /*0210*/  LDG.E R24, desc[UR4][R24.64] ;  /* 0x0000000418187981 */ /* 0x004562000c1e1900 */
[----:B------:R-:W-:Y:S05]  /*0220*/  BRA `(.L_x_2) ;  /* 0x0000000000087947 */ /* 0x000fea0003800000 */
.L_x_3:
[----:B------:R-:W2:Y:S02]  /*0230*/  LDCU UR4, c[0x0][0x8a0] ;  /* 0x00011400ff0477ac */ /* 0x000ea40008000800 */
[----:B--2---:R-:W-:Y:S02]  /*0240*/  MOV R24, UR4 ;  /* 0x0000000400187c02 */ /* 0x004fe40008000f00 */
.L_x_2:
[----:B------:R-:W-:Y:S01]  /*0250*/  IMAD.U32 R0, RZ, RZ, UR18 ;  /* 0x00000012ff007e24 */ /* 0x000fe2000f8e00ff */
[----:B------:R-:W-:Y:S04]  /*0260*/  BSSY.RECONVERGENT B0, `(.L_x_4) ;  /* 0x000000c000007945 */ /* 0x000fe80003800200 */
[C---:B------:R-:W-:Y:S02]  /*0270*/  ISETP.NE.OR P1, PT, R0.reuse, 0x1, !P4 ;  /* 0x000000010000780c */ /* 0x040fe40006725670 */
[----:B------:R-:W-:-:S11]  /*0280*/  ISETP.NE.OR P0, PT, R0, 0x3, !P4 ;  /* 0x000000030000780c */ /* 0x000fd60006705670 */
[----:B------:R-:W-:Y:S05]  /*0290*/  @P1 BRA `(.L_x_5) ;  /* 0x0000000000201947 */ /* 0x000fea0003800000 */
[----:B------:R-:W3:Y:S02]  /*02a0*/  LDCU.64 UR4, c[0x0][0x348] ;  /* 0x00006900ff0477ac */ /* 0x000ee40008000a00 */
[----:B---3--:R-:W-:Y:S02]  /*02b0*/  UIADD3 UR6, UP1, UPT, UR4, 0x80, URZ ;  /* 0x0000008004067890 */ /* 0x008fe4000ff3e0ff */
[----:B------:R-:W-:Y:S02]  /*02c0*/  UIADD3 UR4, UP0, UPT, UR4, 0x180, URZ ;  /* 0x0000018004047890 */ /* 0x000fe4000ff1e0ff */
[----:B------:R-:W-:Y:S02]  /*02d0*/  UIADD3.X UR7, UPT, UPT, URZ, UR5, URZ, UP1, !UPT ;  /* 0x00000005ff077290 */ /* 0x000fe40008ffe4ff */
[----:B------:R-:W-:-:S07]  /*02e0*/  UIADD3.X UR5, UPT, UPT, URZ, UR5, URZ, UP0, !UPT ;  /* 0x00000005ff057290 */ /* 0x000fce00087fe4ff */
[----:B------:R3:W-:Y:S02]  /*02f0*/  UTMACCTL.PF [UR6] ;  /* 0x00000000060079b9 */ /* 0x0007e40008040000 */
[----:B------:R3:W-:Y:S02]  /*0300*/  UTMACCTL.PF [UR4] ;  /* 0x00000000040079b9 */ /* 0x0007e40008040000 */
[----:B---3--:R-:W-:Y:S01]  /*0310*/  NOP ;  /* 0x0000000000007918 */ /* 0x008fe20000000000 */
.L_x_5:
[----:B------:R-:W-:Y:S05]  /*0320*/  BSYNC.RECONVERGENT B0 ;  /* 0x0000000000007941 */ /* 0x000fea0003800200 */
.L_x_4:
[----:B------:R-:W-:Y:S04]  /*0330*/  BSSY.RECONVERGENT B0, `(.L_x_6) ;  /* 0x000000a000007945 */ /* 0x000fe80003800200 */
        /* <DEDUP_REMOVED lines=9> */
.L_x_7:
[----:B------:R-:W-:Y:S05]  /*03d0*/  BSYNC.RECONVERGENT B0 ;  /* 0x0000000000007941 */ /* 0x000fea0003800200 */
.L_x_6:
[----:B------:R-:W3:Y:S01]  /*03e0*/  LDCU.64 UR4, c[0x0][0x888] ;  /* 0x00011100ff0477ac */ /* 0x000ee20008000a00 */
[----:B------:R-:W-:Y:S02]  /*03f0*/  UISETP.EQ.U32.AND UP2, UPT, UR8, URZ, UPT ;  /* 0x000000ff0800728c */ /* 0x000fe4000bf42070 */
[----:B------:R-:W-:Y:S02]  /*0400*/  UPLOP3.LUT UP3, UPT, UPT, UPT, UPT, 0x80, 0x8 ;  /* 0x000000000008789c */ /* 0x000fe40003f6f070 */
[----:B---3--:R-:W-:-:S04]  /*0410*/  UISETP.NE.U32.AND UP0, UPT, UR4, URZ, UPT ;  /* 0x000000ff0400728c */ /* 0x008fc8000bf05070 */
[----:B------:R-:W-:-:S04]  /*0420*/  UISETP.NE.AND.EX UP1, UPT, UR5, URZ, UPT, UP0 ;  /* 0x000000ff0500728c */ /* 0x000fc8000bf25300 */
[----:B------:R-:W-:-:S04]  /*0430*/  UISETP.EQ.OR.EX UP4, UPT, UR9, URZ, !UP1, UP2 ;  /* 0x000000ff0900728c */ /* 0x000fc8000cf82720 */
[----:B------:R-:W-:-:S06]  /*0440*/  UP2UR UR4, UPR, URZ, 0x10 ;  /* 0x00000010ff047883 */ /* 0x000fcc0008000000 */
[----:B------:R-:W-:Y:S01]  /*0450*/  MOV R56, UR4 ;  /* 0x0000000400387c02 */ /* 0x000fe20008000f00 */
[----:B------:R-:W-:Y:S06]  /*0460*/  BRA.U !UP4, `(.L_x_8) ;  /* 0x000000010c207547 */ /* 0x000fec000b800000 */
[----:B------:R-:W-:Y:S01]  /*0470*/  UISETP.NE.U32.AND UP2, UPT, UR8, URZ, UPT ;  /* 0x000000ff0800728c */ /* 0x000fe2000bf45070 */
[----:B-----5:R-:W-:Y:S01]  /*0480*/  FSETP.NEU.AND P0, PT, R26, RZ, PT ;  /* 0x000000ff1a00720b */ /* 0x020fe20003f0d000 */
[----:B------:R-:W-:Y:S02]  /*0490*/  USEL UR4, URZ, 0xffffffff, UP1 ;  /* 0xffffffffff047887 */ /* 0x000fe40008800000 */
[----:B------:R-:W-:-:S10]  /*04a0*/  UISETP.NE.AND.EX UP2, UPT, UR9, URZ, UPT, UP2 ;  /* 0x000000ff0900728c */ /* 0x000fd4000bf45320 */
[----:B------:R-:W-:Y:S01]  /*04b0*/  VOTEU.ANY UP0, P0 ;  /* 0x0000000000ff7886 */ /* 0x000fe20000000100 */
[----:B------:R-:W-:-:S04]  /*04c0*/  @!UP2 USEL UR4, URZ, 0xffffffff, UP0 ;  /* 0xffffffffff04a887 */ /* 0x000fc80008000000 */
[----:B------:R-:W-:-:S04]  /*04d0*/  ULOP3.LUT UR4, UR4, 0x1, URZ, 0xc0, !UPT ;  /* 0x0000000104047892 */ /* 0x000fc8000f8ec0ff */
[----:B------:R-:W-:-:S11]  /*04e0*/  UISETP.NE.U32.AND UP3, UPT, UR4, 0x1, UPT ;  /* 0x000000010400788c */ /* 0x000fd6000bf65070 */
.L_x_8:
[----:B------:R-:W3:Y:S01]  /*04f0*/  SHFL.IDX PT, R2, R53, RZ, 0x1f ;  /* 0x00001fff35027589 */ /* 0x000ee200000e0000 */
[----:B------:R-:W-:Y:S01]  /*0500*/  UISETP.NE.AND UP5, UPT, UR18, 0x2, UPT ;  /* 0x000000021200788c */ /* 0x000fe2000bfa5270 */
[----:B---3--:R-:W-:-:S13]  /*0510*/  ISETP.NE.AND P0, PT, R2, RZ, PT ;  /* 0x000000ff0200720c */ /* 0x008fda0003f05270 */
[----:B------:R-:W-:Y:S05]  /*0520*/  @P0 BRA `(.L_x_9) ;  /* 0x0000000000500947 */ /* 0x000fea0003800000 */
[----:B------:R-:W3:Y:S01]  /*0530*/  S2UR UR4, SR_CgaCtaId ;  /* 0x00000000000479c3 */ /* 0x000ee20000008800 */
[----:B------:R-:W-:Y:S01]  /*0540*/  UMOV UR5, 0x400 ;  /* 0x0000040000057882 */ /* 0x000fe20000000000 */
[----:B------:R-:W-:Y:S01]  /*0550*/  UMOV UR8, 0x1 ;  /* 0x0000000100087882 */ /* 0x000fe20000000000 */
[----:B------:R-:W-:Y:S01]  /*0560*/  UMOV UR6, 0x2 ;  /* 0x0000000200067882 */ /* 0x000fe20000000000 */
[----:B------:R-:W-:-:S04]  /*0570*/  UIADD3 UR8, UPT, UPT, -UR8, 0x100000, URZ ;  /* 0x0010000008087890 */ /* 0x000fc8000fffe1ff */
[----:B------:R-:W-:Y:S02]  /*0580*/  USHF.L.U32 UR9, UR8, 0xb, URZ ;  /* 0x0000000b08097899 */ /* 0x000fe400080006ff */
[----:B------:R-:W-:Y:S02]  /*0590*/  USHF.L.U32 UR8, UR8, 0x1, URZ ;  /* 0x0000000108087899 */ /* 0x000fe400080006ff */
[----:B------:R-:W-:-:S04]  /*05a0*/  UIADD3 UR6, UPT, UPT, -UR6, 0x100000, URZ ;  /* 0x0010000006067890 */ /* 0x000fc8000fffe1ff */
[----:B------:R-:W-:Y:S02]  /*05b0*/  USHF.L.U32 UR7, UR6, 0xb, URZ ;  /* 0x0000000b06077899 */ /* 0x000fe400080006ff */
[----:B------:R-:W-:Y:S01]  /*05c0*/  USHF.L.U32 UR6, UR6, 0x1, URZ ;  /* 0x0000000106067899 */ /* 0x000fe200080006ff */
[----:B------:R-:W-:Y:S01]  /*05d0*/  ELECT P0, URZ, PT ;  /* 0x0000000000ff782f */ /* 0x000fe20003800000 */
[----:B---3--:R-:W-:Y:S01]  /*05e0*/  ULEA UR4, UR4, UR5, 0x18 ;  /* 0x0000000504047291 */ /* 0x008fe2000f8ec0ff */
[----:B------:R-:W3:Y:S11]  /*05f0*/  FENCE.VIEW.ASYNC.S ;  /* 0x00000000000073c6 */ /* 0x000ef60000000000 */
[----:B---3--:R3:W4:Y:S01]  /*0600*/  SYNCS.EXCH.64 URZ, [UR4], UR8 ;  /* 0x0000000804ff75b2 */ /* 0x0087220008000100 */
[----:B------:R3:W1:Y:S01]  /*0610*/  SYNCS.EXCH.64 URZ, [UR4+0x18], UR6 ;  /* 0x0000180604ff75b2 */ /* 0x0006620008000100 */
[----:B------:R3:W1:Y:S01]  /*0620*/  SYNCS.EXCH.64 URZ, [UR4+0x8], UR8 ;  /* 0x0000080804ff75b2 */ /* 0x0006620008000100 */
[----:B------:R3:W1:Y:S01]  /*0630*/  SYNCS.EXCH.64 URZ, [UR4+0x20], UR6 ;  /* 0x0000200604ff75b2 */ /* 0x0006620008000100 */
[----:B------:R3:W1:Y:S01]  /*0640*/  SYNCS.EXCH.64 URZ, [UR4+0x10], UR8 ;  /* 0x0000100804ff75b2 */ /* 0x0006620008000100 */
[----:B------:R3:W1:Y:S01]  /*0650*/  SYNCS.EXCH.64 URZ, [UR4+0x28], UR6 ;  /* 0x0000280604ff75b2 */ /* 0x0006620008000100 */
[----:B------:R-:W-:Y:S01]  /*0660*/  NOP ;  /* 0x0000000000007918 */ /* 0x000fe20000000000 */
.L_x_9:
[----:B------:R-:W2:Y:S01]  /*0670*/  SHFL.IDX PT, R2, R53, RZ, 0x1f ;  /* 0x00001fff35027589 */ /* 0x000ea200000e0000 */
[----:B------:R-:W-:Y:S01]  /*0680*/  NOP ;  /* 0x0000000000007918 */ /* 0x000fe20000000000 */
[----:B--2---:R-:W-:-:S13]  /*0690*/  ISETP.NE.AND P0, PT, R2, 0x1, PT ;  /* 0x000000010200780c */ /* 0x004fda0003f05270 */
[----:B------:R-:W-:Y:S05]  /*06a0*/  @P0 BRA `(.L_x_10) ;  /* 0x0000000000500947 */ /* 0x000fea0003800000 */
[----:B---3--:R-:W2:Y:S01]  /*06b0*/  S2UR UR4, SR_CgaCtaId ;  /* 0x00000000000479c3 */ /* 0x008ea20000008800 */
        /* <DEDUP_REMOVED lines=10> */
[----:B--2---:R-:W-:Y:S01]  /*0760*/  ULEA UR4, UR4, UR5, 0x18 ;  /* 0x0000000504047291 */ /* 0x004fe2000f8ec0ff */
[----:B------:R-:W2:Y:S11]  /*0770*/  FENCE.VIEW.ASYNC.S ;  /* 0x00000000000073c6 */ /* 0x000eb60000000000 */
[----:B--2---:R2:W3:Y:S01]  /*0780*/  SYNCS.EXCH.64 URZ, [UR4+0x30], UR8 ;  /* 0x0000300804ff75b2 */ /* 0x0044e20008000100 */
[----:B------:R2:W1:Y:S01]  /*0790*/  SYNCS.EXCH.64 URZ, [UR4+0x48], UR6 ;  /* 0x0000480604ff75b2 */ /* 0x0004620008000100 */
[----:B------:R2:W1:Y:S01]  /*07a0*/  SYNCS.EXCH.64 URZ, [UR4+0x38], UR8 ;  /* 0x0000380804ff75b2 */ /* 0x0004620008000100 */
[----:B------:R2:W1:Y:S01]  /*07b0*/  SYNCS.EXCH.64 URZ, [UR4+0x50], UR6 ;  /* 0x0000500604ff75b2 */ /* 0x0004620008000100 */
[----:B------:R2:W1:Y:S01]  /*07c0*/  SYNCS.EXCH.64 URZ, [UR4+0x40], UR8 ;  /* 0x0000400804ff75b2 */ /* 0x0004620008000100 */
[----:B------:R2:W1:Y:S01]  /*07d0*/  SYNCS.EXCH.64 URZ, [UR4+0x58], UR6 ;  /* 0x0000580604ff75b2 */ /* 0x0004620008000100 */
[----:B------:R-:W-:Y:S01]  /*07e0*/  NOP ;  /* 0x0000000000007918 */ /* 0x000fe20000000000 */
.L_x_10:
[----:B------:R-:W4:Y:S01]  /*07f0*/  SHFL.IDX PT, R2, R53, RZ, 0x1f ;  /* 0x00001fff35027589 */ /* 0x000f2200000e0000 */
[----:B------:R-:W-:Y:S01]  /*0800*/  NOP ;  /* 0x0000000000007918 */ /* 0x000fe20000000000 */
[----:B----4-:R-:W-:-:S13]  /*0810*/  ISETP.NE.AND P0, PT, R2, 0x3, PT ;  /* 0x000000030200780c */ /* 0x010fda0003f05270 */
[----:B------:R-:W-:Y:S05]  /*0820*/  @P0 BRA `(.L_x_11) ;  /* 0x0000000000300947 */ /* 0x000fea0003800000 */
[----:B--23--:R-:W2:Y:S01]  /*0830*/  S2UR UR4, SR_CgaCtaId ;  /* 0x00000000000479c3 */ /* 0x00cea20000008800 */
[----:B------:R-:W-:Y:S01]  /*0840*/  UMOV UR6, 0x400 ;  /* 0x0000040000067882 */ /* 0x000fe20000000000 */
[----:B------:R-:W-:Y:S01]  /*0850*/  UMOV UR5, 0x20 ;  /* 0x0000002000057882 */ /* 0x000fe20000000000 */
[----:B------:R-:W-:Y:S01]  /*0860*/  ELECT P0, URZ, PT ;  /* 0x0000000000ff782f */ /* 0x000fe20003800000 */
[----:B--2---:R-:W-:Y:S02]  /*0870*/  ULEA UR6, UR4, UR6, 0x18 ;  /* 0x0000000604067291 */ /* 0x004fe4000f8ec0ff */
[----:B------:R-:W-:-:S04]  /*0880*/  UIADD3 UR4, UPT, UPT, -UR5, 0x100000, URZ ;  /* 0x0010000005047890 */ /* 0x000fc8000fffe1ff */
[----:B------:R-:W-:Y:S02]  /*0890*/  USHF.L.U32 UR5, UR4, 0xb, URZ ;  /* 0x0000000b04057899 */ /* 0x000fe400080006ff */
[----:B------:R-:W-:Y:S01]  /*08a0*/  USHF.L.U32 UR4, UR4, 0x1, URZ ;  /* 0x0000000104047899 */ /* 0x000fe200080006ff */
[----:B------:R-:W2:Y:S11]  /*08b0*/  FENCE.VIEW.ASYNC.S ;  /* 0x00000000000073c6 */ /* 0x000eb60000000000 */
[----:B--2---:R4:W2:Y:S01]  /*08c0*/  SYNCS.EXCH.64 URZ, [UR6+0x60], UR4 ;  /* 0x0000600406ff75b2 */ /* 0x0048a20008000100 */
[----:B------:R4:W3:Y:S02]  /*08d0*/  SYNCS.EXCH.64 URZ, [UR6+0x68], UR4 ;  /* 0x0000680406ff75b2 */ /* 0x0008e40008000100 */
[----:B----4-:R-:W-:Y:S01]  /*08e0*/  NOP ;  /* 0x0000000000007918 */ /* 0x010fe20000000000 */
.L_x_11:
[----:B------:R-:W4:Y:S01]  /*08f0*/  SHFL.IDX PT, R2, R53, RZ, 0x1f ;  /* 0x00001fff35027589 */ /* 0x000f2200000e0000 */
[----:B------:R-:W-:Y:S01]  /*0900*/  NOP ;  /* 0x0000000000007918 */ /* 0x000fe20000000000 */
[----:B----4-:R-:W-:-:S13]  /*0910*/  ISETP.NE.AND P0, PT, R2, 0x4, PT ;  /* 0x000000040200780c */ /* 0x010fda0003f05270 */
[----:B------:R-:W-:Y:S05]  /*0920*/  @P0 BRA `(.L_x_12) ;  /* 0x00000000004c0947 */ /* 0x000fea0003800000 */
[----:B--23--:R-:W2:Y:S01]  /*0930*/  S2UR UR6, SR_CgaCtaId ;  /* 0x00000000000679c3 */ /* 0x00cea20000008800 */
[----:B------:R-:W-:Y:S01]  /*0940*/  UMOV UR4, 0x1e0 ;  /* 0x000001e000047882 */ /* 0x000fe20000000000 */
[----:B------:R-:W-:Y:S01]  /*0950*/  UMOV UR5, 0x400 ;  /* 0x0000040000057882 */ /* 0x000fe20000000000 */
[----:B------:R-:W-:Y:S01]  /*0960*/  USEL UR4, UR4, 0x1a0, UP3 ;  /* 0x000001a004047887 */ /* 0x000fe20009800000 */
[----:B------:R-:W-:Y:S01]  /*0970*/  UMOV UR8, 0x1 ;  /* 0x0000000100087882 */ /* 0x000fe20000000000 */
[----:B------:R-:W-:Y:S01]  /*0980*/  ELECT P0, URZ, PT ;  /* 0x0000000000ff782f */ /* 0x000fe20003800000 */
[----:B------:R-:W-:-:S04]  /*0990*/  UIADD3 UR8, UPT, UPT, -UR8, 0x100000, URZ ;  /* 0x0010000008087890 */ /* 0x000fc8000fffe1ff */
[----:B------:R-:W-:Y:S02]  /*09a0*/  USHF.L.U32 UR9, UR8, 0xb, URZ ;  /* 0x0000000b08097899 */ /* 0x000fe400080006ff */
[----:B------:R-:W-:Y:S02]  /*09b0*/  USHF.L.U32 UR8, UR8, 0x1, URZ ;  /* 0x0000000108087899 */ /* 0x000fe400080006ff */
[----:B--2---:R-:W-:Y:S02]  /*09c0*/  ULEA UR6, UR6, UR5, 0x18 ;  /* 0x0000000506067291 */ /* 0x004fe4000f8ec0ff */
[----:B------:R-:W-:-:S04]  /*09d0*/  UIADD3 UR4, UPT, UPT, -UR4, 0x100000, URZ ;  /* 0x0010000004047890 */ /* 0x000fc8000fffe1ff */
[----:B------:R-:W-:Y:S02]  /*09e0*/  USHF.L.U32 UR5, UR4, 0xb, URZ ;  /* 0x0000000b04057899 */ /* 0x000fe400080006ff */
[----:B------:R-:W-:Y:S01]  /*09f0*/  USHF.L.U32 UR4, UR4, 0x1, URZ ;  /* 0x0000000104047899 */ /* 0x000fe200080006ff */
[----:B------:R-:W2:Y:S03]  /*0a00*/  FENCE.VIEW.ASYNC.S ;  /* 0x00000000000073c6 */ /* 0x000ea60000000000 */
[----:B--2---:R4:W2:Y:S08]  /*0a10*/  SYNCS.EXCH.64 URZ, [UR6+0x70], UR8 ;  /* 0x0000700806ff75b2 */ /* 0x0048b00008000100 */
[----:B------:R4:W3:Y:S01]  /*0a20*/  SYNCS.EXCH.64 URZ, [UR6+0x80], UR4 ;  /* 0x0000800406ff75b2 */ /* 0x0008e20008000100 */
[----:B------:R4:W1:Y:S01]  /*0a30*/  SYNCS.EXCH.64 URZ, [UR6+0x78], UR8 ;  /* 0x0000780806ff75b2 */ /* 0x0008620008000100 */
[----:B------:R4:W1:Y:S02]  /*0a40*/  SYNCS.EXCH.64 URZ, [UR6+0x88], UR4 ;  /* 0x0000880406ff75b2 */ /* 0x0008640008000100 */
[----:B----4-:R-:W-:Y:S01]  /*0a50*/  NOP ;  /* 0x0000000000007918 */ /* 0x010fe20000000000 */
.L_x_12:
[----:B------:R-:W4:Y:S01]  /*0a60*/  SHFL.IDX PT, R2, R53, RZ, 0x1f ;  /* 0x00001fff35027589 */ /* 0x000f2200000e0000 */
[----:B------:R-:W-:Y:S01]  /*0a70*/  NOP ;  /* 0x0000000000007918 */ /* 0x000fe20000000000 */
[----:B----4-:R-:W-:-:S13]  /*0a80*/  ISETP.NE.AND P0, PT, R2, 0x5, PT ;  /* 0x000000050200780c */ /* 0x010fda0003f05270 */
[----:B------:R-:W-:Y:S05]  /*0a90*/  @P0 BRA `(.L_x_13) ;  /* 0x0000000000580947 */ /* 0x000fea0003800000 */
[----:B--23--:R-:W2:Y:S01]  /*0aa0*/  S2UR UR4, SR_CgaCtaId ;  /* 0x00000000000479c3 */ /* 0x00cea20000008800 */
        /* <DEDUP_REMOVED lines=12> */
[----:B--2---:R4:W2:Y:S01]  /*0b70*/  SYNCS.EXCH.64 URZ, [UR4+0x90], UR8 ;  /* 0x0000900804ff75b2 */ /* 0x0048a20008000100 */
[----:B------:R4:W3:Y:S01]  /*0b80*/  SYNCS.EXCH.64 URZ, [UR4+0xb0], UR6 ;  /* 0x0000b00604ff75b2 */ /* 0x0008e20008000100 */
[----:B------:R4:W1:Y:S01]  /*0b90*/  SYNCS.EXCH.64 URZ, [UR4+0x98], UR8 ;  /* 0x0000980804ff75b2 */ /* 0x0008620008000100 */
[----:B------:R4:W1:Y:S01]  /*0ba0*/  SYNCS.EXCH.64 URZ, [UR4+0xb8], UR6 ;  /* 0x0000b80604ff75b2 */ /* 0x0008620008000100 */
[----:B------:R4:W1:Y:S01]  /*0bb0*/  SYNCS.EXCH.64 URZ, [UR4+0xa0], UR8 ;  /* 0x0000a00804ff75b2 */ /* 0x0008620008000100 */
[----:B------:R4:W1:Y:S01]  /*0bc0*/  SYNCS.EXCH.64 URZ, [UR4+0xc0], UR6 ;  /* 0x0000c00604ff75b2 */ /* 0x0008620008000100 */
[----:B------:R4:W1:Y:S01]  /*0bd0*/  SYNCS.EXCH.64 URZ, [UR4+0xa8], UR8 ;  /* 0x0000a80804ff75b2 */ /* 0x0008620008000100 */
[----:B------:R4:W1:Y:S02]  /*0be0*/  SYNCS.EXCH.64 URZ, [UR4+0xc8], UR6 ;  /* 0x0000c80604ff75b2 */ /* 0x0008640008000100 */
[----:B----4-:R-:W-:Y:S01]  /*0bf0*/  NOP ;  /* 0x0000000000007918 */ /* 0x010fe20000000000 */
.L_x_13:
[----:B------:R-:W4:Y:S01]  /*0c00*/  SHFL.IDX PT, R2, R53, RZ, 0x1f ;  /* 0x00001fff35027589 */ /* 0x000f2200000e0000 */
[----:B------:R-:W1:Y:S01]  /*0c10*/  S2UR UR55, SR_CgaCtaId ;  /* 0x00000000003779c3 */ /* 0x000e620000008800 */
[----:B------:R-:W-:Y:S01]  /*0c20*/  NOP ;  /* 0x0000000000007918 */ /* 0x000fe20000000000 */
[----:B----4-:R-:W-:-:S13]  /*0c30*/  ISETP.NE.AND P0, PT, R2, 0x3, PT ;  /* 0x000000030200780c */ /* 0x010fda0003f05270 */
[----:B-1----:R-:W-:Y:S05]  /*0c40*/  @P0 BRA `(.L_x_14) ;  /* 0x0000000000340947 */ /* 0x002fea0003800000 */
[----:B--23--:R-:W-:Y:S01]  /*0c50*/  UMOV UR4, 0x400 ;  /* 0x0000040000047882 */ /* 0x00cfe20000000000 */
[----:B------:R-:W-:Y:S01]  /*0c60*/  UMOV UR6, 0x20 ;  /* 0x0000002000067882 */ /* 0x000fe20000000000 */
[----:B------:R-:W-:Y:S02]  /*0c70*/  ULEA UR4, UR55, UR4, 0x18 ;  /* 0x0000000437047291 */ /* 0x000fe4000f8ec0ff */
[----:B------:R-:W-:-:S04]  /*0c80*/  UIADD3 UR6, UPT, UPT, -UR6, 0x100000, URZ ;  /* 0x0010000006067890 */ /* 0x000fc8000fffe1ff */
[----:B------:R-:W-:Y:S02]  /*0c90*/  USHF.L.U32 UR7, UR6, 0xb, URZ ;  /* 0x0000000b06077899 */ /* 0x000fe400080006ff */
[----:B------:R-:W-:Y:S01]  /*0ca0*/  USHF.L.U32 UR6, UR6, 0x1, URZ ;  /* 0x0000000106067899 */ /* 0x000fe200080006ff */
[----:B------:R-:W-:Y:S01]  /*0cb0*/  ELECT P0, URZ, PT ;  /* 0x0000000000ff782f */ /* 0x000fe20003800000 */
[----:B------:R-:W1:Y:S10]  /*0cc0*/  FENCE.VIEW.ASYNC.S ;  /* 0x00000000000073c6 */ /* 0x000e740000000000 */
[----:B-1----:R1:W4:Y:S01]  /*0cd0*/  SYNCS.EXCH.64 URZ, [UR4+0xd0], UR6 ;  /* 0x0000d00604ff75b2 */ /* 0x0023220008000100 */
[----:B------:R1:W2:Y:S01]  /*0ce0*/  SYNCS.EXCH.64 URZ, [UR4+0xe0], UR6 ;  /* 0x0000e00604ff75b2 */ /* 0x0002a20008000100 */
[----:B------:R1:W3:Y:S01]  /*0cf0*/  SYNCS.EXCH.64 URZ, [UR4+0xd8], UR6 ;  /* 0x0000d80604ff75b2 */ /* 0x0002e20008000100 */
[----:B------:R1:W1:Y:S01]  /*0d00*/  SYNCS.EXCH.64 URZ, [UR4+0xe8], UR6 ;  /* 0x0000e80604ff75b2 */ /* 0x0002620008000100 */
[----:B------:R-:W-:Y:S01]  /*0d10*/  NOP ;  /* 0x0000000000007918 */ /* 0x000fe20000000000 */
.L_x_14:
[----:B-123--:R-:W1:Y:S01]  /*0d20*/  LDCU UR4, c[0x0][0x36c] ;  /* 0x00006d80ff0477ac */ /* 0x00ee620008000800 */
[----:B------:R-:W-:Y:S01]  /*0d30*/  ISETP.NE.OR P4, PT, R0, 0x2, !P4 ;  /* 0x000000020000780c */ /* 0x000fe20006785670 */
[----:B------:R-:W-:Y:S01]  /*0d40*/  NOP ;  /* 0x0000000000007918 */ /* 0x000fe20000000000 */
[----:B------:R-:W-:Y:S01]  /*0d50*/  LOP3.LUT R0, R63, 0x1f, RZ, 0xc0, !PT ;  /* 0x0000001f3f007812 */ /* 0x000fe200078ec0ff */
[----:B------:R-:W-:Y:S02]  /*0d60*/  UISETP.NE.AND UP4, UPT, UR18, URZ, UPT ;  /* 0x000000ff1200728c */ /* 0x000fe4000bf85270 */
[----:B-1----:R-:W-:-:S09]  /*0d70*/  UISETP.EQ.U32.AND UP6, UPT, UR4, 0x1, UPT ;  /* 0x000000010400788c */ /* 0x002fd2000bfc2070 */
[----:B------:R-:W-:Y:S05]  /*0d80*/  BRA.U !UP6, `(.L_x_15) ;  /* 0x000000010e087547 */ /* 0x000fea000b800000 */
[----:B----4-:R-:W-:Y:S01]  /*0d90*/  UCGABAR_ARV ;  /* 0x00000000000079c7 */ /* 0x010fe20008000000 */
[----:B------:R-:W-:Y:S05]  /*0da0*/  BRA `(.L_x_16) ;  /* 0x0000000000047947 */ /* 0x000fea0003800000 */
.L_x_15:
[----:B----4-:R-:W-:Y:S01]  /*0db0*/  NOP ;  /* 0x0000000000007918 */ /* 0x010fe20000000000 */
.L_x_16:
[----:B------:R-:W1:Y:S01]  /*0dc0*/  S2UR UR26, SR_CTAID.X ;  /* 0x00000000001a79c3 */ /* 0x000e620000002500 */
[----:B------:R-:W-:-:S05]  /*0dd0*/  CS2R.32 R55, SR_CgaSize ;  /* 0x0000000000377805 */ /* 0x000fca0000008a00 */
[----:B------:R-:W-:-:S05]  /*0de0*/  IMAD R55, R55, -0xa0, RZ ;  /* 0xffffff6037377824 */ /* 0x000fca00078e02ff */
[----:B------:R-:W-:-:S14]  /*0df0*/  R2UR UR5, R55 ;  /* 0x00000000370572ca */ /* 0x000fdc00000e0000 */
[----:B------:R-:W2:Y:S01]  /*0e00*/  LDCU UR5, c[0x0][UR5+0x2b0] ;  /* 0x00005600050577ac */ /* 0x000ea20008000800 */
[----:B------:R-:W-:-:S05]  /*0e10*/  CS2R.32 R55, SR_CgaSize ;  /* 0x0000000000377805 */ /* 0x000fca0000008a00 */
[----:B------:R-:W-:-:S05]  /*0e20*/  IMAD R55, R55, -0xa0, RZ ;  /* 0xffffff6037377824 */ /* 0x000fca00078e02ff */
[----:B------:R-:W-:-:S14]  /*0e30*/  R2UR UR4, R55 ;  /* 0x00000000370472ca */ /* 0x000fdc00000e0000 */
[----:B------:R-:W3:Y:S01]  /*0e40*/  LDCU UR4, c[0x0][UR4+0x2b4] ;  /* 0x00005680040477ac */ /* 0x000ee20008000800 */
[----:B------:R-:W4:Y:S01]  /*0e50*/  S2UR UR27, SR_CTAID.Y ;  /* 0x00000000001b79c3 */ /* 0x000f220000002600 */
[----:B------:R-:W-:-:S05]  /*0e60*/  CS2R.32 R55, SR_CgaSize ;  /* 0x0000000000377805 */ /* 0x000fca0000008a00 */
[----:B------:R-:W-:-:S05]  /*0e70*/  IMAD R55, R55, -0xa0, RZ ;  /* 0xffffff6037377824 */ /* 0x000fca00078e02ff */
[----:B------:R-:W-:-:S14]  /*0e80*/  R2UR UR6, R55 ;  /* 0x00000000370672ca */ /* 0x000fdc00000e0000 */
[----:B------:R-:W3:Y:S01]  /*0e90*/  LDCU UR6, c[0x0][UR6+0x2a0] ;  /* 0x00005400060677ac */ /* 0x000ee20008000800 */
[----:B------:R-:W-:-:S05]  /*0ea0*/  CS2R.32 R55, SR_CgaSize ;  /* 0x0000000000377805 */ /* 0x000fca0000008a00 */
[----:B------:R-:W-:-:S05]  /*0eb0*/  IMAD R55, R55, -0xa0, RZ ;  /* 0xffffff6037377824 */ /* 0x000fca00078e02ff */
[----:B------:R-:W-:-:S14]  /*0ec0*/  R2UR UR7, R55 ;  /* 0x00000000370772ca */ /* 0x000fdc00000e0000 */
[----:B------:R-:W3:Y:S01]  /*0ed0*/  LDCU UR7, c[0x0][UR7+0x2a4] ;  /* 0x00005480070777ac */ /* 0x000ee20008000800 */
[----:B------:R-:W-:Y:S01]  /*0ee0*/  USHF.L.U32 UR29, UR55, 0xa, URZ ;  /* 0x0000000a371d7899 */ /* 0x000fe200080006ff */
[----:B------:R-:W3:Y:S01]  /*0ef0*/  LDCU UR19, c[0x0][0xb24] ;  /* 0x00016480ff1377ac */ /* 0x000ee20008000800 */
[----:B------:R-:W3:Y:S01]  /*0f00*/  LDCU UR39, c[0x0][0xb24] ;  /* 0x00016480ff2777ac */ /* 0x000ee20008000800 */
[----:B-1----:R-:W-:Y:S01]  /*0f10*/  I2FP.F32.U32 R3, UR26 ;  /* 0x0000001a00037c45 */ /* 0x002fe20008201000 */
[----:B------:R-:W1:Y:S04]  /*0f20*/  LDCU UR22, c[0x0][0xb30] ;  /* 0x00016600ff1677ac */ /* 0x000e680008000800 */
[----:B--2---:R-:W-:Y:S01]  /*0f30*/  FMUL R3, R3, UR5 ;  /* 0x0000000503037c20 */ /* 0x004fe20008400000 */
[----:B------:R-:W-:Y:S01]  /*0f40*/  ULOP3.LUT UR29, UR29, 0x400, URZ, 0xc0, !UPT ;  /* 0x000004001d1d7892 */ /* 0x000fe2000f8ec0ff */
[----:B----4-:R-:W-:-:S04]  /*0f50*/  I2FP.F32.U32 R2, UR27 ;  /* 0x0000001b00027c45 */ /* 0x010fc80008201000 */
[----:B------:R-:W2:Y:S01]  /*0f60*/  F2I.U32.TRUNC.NTZ R3, R3 ;  /* 0x0000000300037305 */ /* 0x000ea2000020f000 */
[----:B---3--:R-:W-:-:S07]  /*0f70*/  FMUL R2, R2, UR4 ;  /* 0x0000000402027c20 */ /* 0x008fce0008400000 */
[----:B------:R-:W3:Y:S01]  /*0f80*/  F2I.U32.TRUNC.NTZ R2, R2 ;  /* 0x0000000200027305 */ /* 0x000ee2000020f000 */
[----:B--2---:R-:W-:Y:S02]  /*0f90*/  R2UR UR5, R3 ;  /* 0x00000000030572ca */ /* 0x004fe400000e0000 */
[----:B---3--:R-:W-:Y:S02]  /*0fa0*/  R2UR UR4, R2 ;  /* 0x00000000020472ca */ /* 0x008fe400000e0000 */
[----:B------:R-:W-:-:S09]  /*0fb0*/  PRMT R2, RZ, 0x7610, R2 ;  /* 0x00007610ff027816 */ /* 0x000fd20000000002 */
[----:B------:R-:W-:-:S04]  /*0fc0*/  UIADD3 UR5, UPT, UPT, -UR5, URZ, URZ ;  /* 0x000000ff05057290 */ /* 0x000fc8000fffe1ff */
[----:B------:R-:W-:Y:S02]  /*0fd0*/  UIMAD UR5, UR6, UR5, UR26 ;  /* 0x00000005060572a4 */ /* 0x000fe4000f8e021a */
[----:B------:R-:W-:-:S04]  /*0fe0*/  UIADD3 UR4, UPT, UPT, -UR4, URZ, URZ ;  /* 0x000000ff04047290 */ /* 0x000fc8000fffe1ff */
[----:B------:R-:W-:Y:S01]  /*0ff0*/  IMAD.U32 R55, RZ, RZ, UR5 ;  /* 0x00000005ff377e24 */ /* 0x000fe2000f8e00ff */
[----:B------:R-:W-:-:S06]  /*1000*/  UIMAD UR4, UR7, UR4, UR27 ;  /* 0x00000004070472a4 */ /* 0x000fcc000f8e021b */
[----:B------:R-:W-:Y:S01]  /*1010*/  IMAD.U32 R54, RZ, RZ, UR4 ;  /* 0x00000004ff367e24 */ /* 0x000fe2000f8e00ff */
[----:B-1----:R-:W-:Y:S06]  /*1020*/  BRA.U UP4, `(.L_x_17) ;  /* 0x00000001042c7547 */ /* 0x002fec000b800000 */
[----:B------:R-:W-:Y:S02]  /*1030*/  R2UR UR4, R54 ;  /* 0x00000000360472ca */ /* 0x000fe400000e0000 */
[----:B------:R-:W-:-:S11]  /*1040*/  R2UR UR6, R55 ;  /* 0x00000000370672ca */ /* 0x000fd600000e0000 */
[----:B------:R-:W-:-:S04]  /*1050*/  UISETP.NE.AND UP0, UPT, UR4, URZ, UPT ;  /* 0x000000ff0400728c */ /* 0x000fc8000bf05270 */
[----:B------:R-:W-:-:S04]  /*1060*/  UISETP.EQ.OR UP0, UPT, UR6, URZ, !UP0 ;  /* 0x000000ff0600728c */ /* 0x000fc8000c702670 */
[----:B------:R-:W-:Y:S02]  /*1070*/  USEL UR5, URZ, 0x1, !UP0 ;  /* 0x00000001ff057887 */ /* 0x000fe4000c000000 */
[----:B------:R-:W-:-:S04]  /*1080*/  UISETP.NE.AND UP0, UPT, UR4, URZ, UPT ;  /* 0x000000ff0400728c */ /* 0x000fc8000bf05270 */
[----:B------:R-:W-:Y:S02]  /*1090*/  USEL UR4, URZ, 0x2, UP0 ;  /* 0x00000002ff047887 */ /* 0x000fe40008000000 */
[----:B------:R-:W-:-:S04]  /*10a0*/  UISETP.NE.AND UP0, UPT, UR6, 0x1, UPT ;  /* 0x000000010600788c */ /* 0x000fc8000bf05270 */
[----:B------:R-:W-:-:S04]  /*10b0*/  USEL UR4, UR4, 0x2, UP0 ;  /* 0x0000000204047887 */ /* 0x000fc80008000000 */
[----:B------:R-:W-:-:S06]  /*10c0*/  UIADD3 UR4, UPT, UPT, UR5, UR4, URZ ;  /* 0x0000000405047290 */ /* 0x000fcc000fffe0ff */
[----:B------:R-:W-:-:S07]  /*10d0*/  IMAD.U32 R2, RZ, RZ, UR4 ;  /* 0x00000004ff027e24 */ /* 0x000fce000f8e00ff */
.L_x_17:
[----:B------:R-:W1:Y:S01]  /*10e0*/  S2UR UR60, SR_CTAID.Z ;  /* 0x00000000003c79c3 */ /* 0x000e620000002700 */
[----:B------:R-:W-:-:S09]  /*10f0*/  UISETP.GE.AND UP0, UPT, UR19, 0x1, UPT ;  /* 0x000000011300788c */ /* 0x000fd2000bf06270 */
[----:B------:R-:W-:Y:S05]  /*1100*/  BRA.U !UP0, `(.L_x_18) ;  /* 0x0000000108d07547 */ /* 0x000fea000b800000 */
[----:B------:R-:W2:Y:S01]  /*1110*/  LDCU UR20, c[0x0][0xb0c] ;  /* 0x00016180ff1477ac */ /* 0x000ea20008000800 */
[----:B------:R-:W3:Y:S01]  /*1120*/  LDCU.128 UR12, c[0x0][0xb10] ;  /* 0x00016200ff0c77ac */ /* 0x000ee20008000c00 */
[----:B------:R-:W4:Y:S01]  /*1130*/  LDCU UR6, c[0x0][0x370] ;  /* 0x00006e00ff0677ac */ /* 0x000f220008000800 */
[----:B------:R-:W1:Y:S01]  /*1140*/  LDCU UR7, c[0x0][0x374] ;  /* 0x00006e80ff0777ac */ /* 0x000e620008000800 */
[----:B------:R-:W1:Y:S01]  /*1150*/  LDCU UR21, c[0x0][0xb20] ;  /* 0x00016400ff1577ac */ /* 0x000e620008000800 */
[----:B--2---:R-:W-:Y:S02]  /*1160*/  UISETP.NE.AND UP0, UPT, UR20, 0x1, UPT ;  /* 0x000000011400788c */ /* 0x004fe4000bf05270 */
[----:B---3--:R-:W-:Y:S01]  /*1170*/  UIMAD.WIDE.U32 UR4, UR26, UR12, URZ ;  /* 0x0000000c1a0472a5 */ /* 0x008fe2000f8e00ff */
[----:B------:R-:W2:Y:S01]  /*1180*/  LDCU.64 UR8, c[0x0][0xb28] ;  /* 0x00016500ff0877ac */ /* 0x000ea20008000a00 */
[----:B----4-:R-:W-:Y:S02]  /*1190*/  UIMAD.WIDE.U32 UR10, UR6, UR12, URZ ;  /* 0x0000000c060a72a5 */ /* 0x010fe4000f8e00ff */
[----:B------:R-:W-:-:S02]  /*11a0*/  USHF.R.U32.HI UR5, URZ, UR13, UR5 ;  /* 0x0000000dff057299 */ /* 0x000fc40008011605 */
[----:B------:R-:W-:Y:S02]  /*11b0*/  UISETP.NE.AND UP2, UPT, UR19, 0x1, UPT ;  /* 0x000000011300788c */ /* 0x000fe4000bf45270 */
[----:B------:R-:W-:Y:S01]  /*11c0*/  USEL UR5, UR26, UR5, !UP0 ;  /* 0x000000051a057287 */ /* 0x000fe2000c000000 */
[----:B------:R-:W-:Y:S01]  /*11d0*/  UMOV UR10, UR11 ;  /* 0x0000000b000a7c82 */ /* 0x000fe20008000000 */
[----:B------:R-:W-:Y:S02]  /*11e0*/  UIMAD.WIDE.U32 UR16, UR27, UR15, URZ ;  /* 0x0000000f1b1072a5 */ /* 0x000fe4000f8e00ff */
[----:B------:R-:W-:Y:S02]  /*11f0*/  @UP0 USHF.R.U32.HI UR6, URZ, UR13, UR10 ;  /* 0x0000000dff060299 */ /* 0x000fe4000801160a */
[----:B------:R-:W-:Y:S02]  /*1200*/  UISETP.NE.AND UP0, UPT, UR14, 0x1, UPT ;  /* 0x000000010e00788c */ /* 0x000fe4000bf05270 */
[----:B-1----:R-:W-:-:S02]  /*1210*/  UIMAD.WIDE.U32 UR10, UR7, UR15, URZ ;  /* 0x0000000f070a72a5 */ /* 0x002fc4000f8e00ff */
[----:B--2---:R-:W-:Y:S01]  /*1220*/  UIMAD.WIDE.U32 UR12, UR6, UR8, URZ ;  /* 0x00000008060c72a5 */ /* 0x004fe2000f8e00ff */
[----:B------:R-:W-:Y:S02]  /*1230*/  UMOV UR4, UR17 ;  /* 0x0000001100047c82 */ /* 0x000fe40008000000 */
[----:B------:R-:W-:Y:S02]  /*1240*/  USHF.R.U32.HI UR4, URZ, UR21, UR4 ;  /* 0x00000015ff047299 */ /* 0x000fe40008011604 */
[----:B------:R-:W-:Y:S02]  /*1250*/  UMOV UR10, UR11 ;  /* 0x0000000b000a7c82 */ /* 0x000fe40008000000 */
[----:B------:R-:W-:Y:S01]  /*1260*/  UMOV UR12, UR13 ;  /* 0x0000000d000c7c82 */ /* 0x000fe20008000000 */
[----:B------:R-:W-:Y:S02]  /*1270*/  @UP0 USHF.R.U32.HI UR7, URZ, UR21, UR10 ;  /* 0x00000015ff070299 */ /* 0x000fe4000801160a */
[----:B------:R-:W-:-:S02]  /*1280*/  USEL UR4, UR27, UR4, !UP0 ;  /* 0x000000041b047287 */ /* 0x000fc4000c000000 */
[----:B------:R-:W-:Y:S02]  /*1290*/  UIMAD.WIDE.U32 UR10, UR7, UR8, URZ ;  /* 0x00000008070a72a5 */ /* 0x000fe4000f8e00ff */
[----:B------:R-:W-:Y:S02]  /*12a0*/  @UP2 USHF.R.U32.HI UR6, URZ, UR9, UR12 ;  /* 0x00000009ff062299 */ /* 0x000fe4000801160c */
[----:B------:R-:W-:-:S03]  /*12b0*/  UIMAD.WIDE.U32 UR12, UR4, UR8, URZ ;  /* 0x00000008040c72a5 */ /* 0x000fc6000f8e00ff */
[----:B------:R-:W-:Y:S02]  /*12c0*/  UMOV UR10, UR11 ;  /* 0x0000000b000a7c82 */ /* 0x000fe40008000000 */
[----:B------:R-:W-:Y:S02]  /*12d0*/  @UP2 USHF.R.U32.HI UR7, URZ, UR9, UR10 ;  /* 0x00000009ff072299 */ /* 0x000fe4000801160a */
[----:B------:R-:W-:Y:S02]  /*12e0*/  UIMAD UR10, UR6, UR19, URZ ;  /* 0x00000013060a72a4 */ /* 0x000fe4000f8e02ff */
[----:B------:R-:W-:-:S04]  /*12f0*/  UIMAD UR7, UR7, UR19, URZ ;  /* 0x00000013070772a4 */ /* 0x000fc8000f8e02ff */
[----:B------:R-:W-:-:S03]  /*1300*/  UISETP.GE.AND UP0, UPT, UR4, UR7, UPT ;  /* 0x000000070400728c */ /* 0x000fc6000bf06270 */
[----:B------:R-:W-:Y:S01]  /*1310*/  UMOV UR7, UR13 ;  /* 0x0000000d00077c82 */ /* 0x000fe20008000000 */
[----:B------:R-:W-:Y:S02]  /*1320*/  UISETP.GE.OR UP0, UPT, UR5, UR10, UP0 ;  /* 0x0000000a0500728c */ /* 0x000fe40008706670 */
[----:B------:R-:W-:Y:S02]  /*1330*/  UIMAD.WIDE.U32 UR10, UR5, UR8, URZ ;  /* 0x00000008050a72a5 */ /* 0x000fe4000f8e00ff */
[----:B------:R-:W-:Y:S02]  /*1340*/  USHF.R.U32.HI UR7, URZ, UR9, UR7 ;  /* 0x00000009ff077299 */ /* 0x000fe40008011607 */
[----:B------:R-:W-:Y:S02]  /*1350*/  UIADD3 UR10, UPT, UPT, -UR4, URZ, URZ ;  /* 0x000000ff040a7290 */ /* 0x000fe4000fffe1ff */
[----:B------:R-:W-:Y:S02]  /*1360*/  USEL UR7, UR4, UR7, !UP2 ;  /* 0x0000000704077287 */ /* 0x000fe4000d000000 */
[----:B------:R-:W-:Y:S01]  /*1370*/  UIMAD UR10, UR14, UR10, UR27 ;  /* 0x0000000a0e0a72a4 */ /* 0x000fe2000f8e021b */
[----:B------:R-:W-:Y:S01]  /*1380*/  @!UP0 UMOV UR8, UR11 ;  /* 0x0000000b00088c82 */ /* 0x000fe20008000000 */
[----:B------:R-:W-:-:S02]  /*1390*/  UIADD3 UR11, UPT, UPT, -UR5, URZ, URZ ;  /* 0x000000ff050b7290 */ /* 0x000fc4000fffe1ff */
[----:B------:R-:W-:Y:S02]  /*13a0*/  @!UP0 USHF.R.U32.HI UR8, URZ, UR9, UR8 ;  /* 0x00000009ff088299 */ /* 0x000fe40008011608 */
[----:B------:R-:W-:Y:S02]  /*13b0*/  UIADD3 UR9, UPT, UPT, -UR7, URZ, URZ ;  /* 0x000000ff07097290 */ /* 0x000fe4000fffe1ff */
[----:B------:R-:W-:Y:S02]  /*13c0*/  @!UP0 USEL UR8, UR5, UR8, !UP2 ;  /* 0x0000000805088287 */ /* 0x000fe4000d000000 */
[----:B------:R-:W-:Y:S02]  /*13d0*/  UIMAD UR9, UR19, UR9, UR4 ;  /* 0x00000009130972a4 */ /* 0x000fe4000f8e0204 */
[----:B------:R-:W-:Y:S02]  /*13e0*/  @!UP0 UIADD3 UR7, UPT, UPT, UR7, -UR8, URZ ;  /* 0x8000000807078290 */ /* 0x000fe4000fffe0ff */
[----:B------:R-:W-:-:S02]  /*13f0*/  @!UP0 UIMAD UR6, UR9, UR6, UR8 ;  /* 0x00000006090682a4 */ /* 0x000fc4000f8e0208 */
[----:B------:R-:W-:Y:S02]  /*1400*/  @!UP0 UIMAD UR4, UR7, UR19, UR5 ;  /* 0x00000013070482a4 */ /* 0x000fe4000f8e0205 */
[----:B------:R-:W-:Y:S02]  /*1410*/  UIMAD UR26, UR20, UR11, UR26 ;  /* 0x0000000b141a72a4 */ /* 0x000fe4000f8e021a */
[----:B------:R-:W-:Y:S01]  /*1420*/  UIMAD UR27, UR4, UR14, UR10 ;  /* 0x0000000e041b72a4 */ /* 0x000fe2000f8e020a */
[----:B------:R-:W-:Y:S02]  /*1430*/  @!UP0 UMOV UR5, UR6 ;  /* 0x0000000600058c82 */ /* 0x000fe40008000000 */
[----:B------:R-:W-:-:S12]  /*1440*/  UIMAD UR26, UR5, UR20, UR26 ;  /* 0x00000014051a72a4 */ /* 0x000fd8000f8e021a */
.L_x_18:
[----:B------:R-:W-:-:S09]  /*1450*/  UISETP.NE.AND UP0, UPT, UR22, 0x1, UPT ;  /* 0x000000011600788c */ /* 0x000fd2000bf05270 */
[----:B------:R-:W-:Y:S05]  /*1460*/  BRA.U UP0, `(.L_x_19) ;  /* 0x0000000100407547 */ /* 0x000fea000b800000 */
[----:B------:R-:W2:Y:S01]  /*1470*/  LDCU.128 UR8, c[0x0][0xb10] ;  /* 0x00016200ff0877ac */ /* 0x000ea20008000c00 */
[----:B------:R-:W3:Y:S01]  /*1480*/  LDCU UR12, c[0x0][0xb0c] ;  /* 0x00016180ff0c77ac */ /* 0x000ee20008000800 */
[----:B------:R-:W4:Y:S01]  /*1490*/  LDCU UR13, c[0x0][0xb20] ;  /* 0x00016400ff0d77ac */ /* 0x000f220008000800 */
[----:B--2---:R-:W-:Y:S02]  /*14a0*/  UIMAD.WIDE.U32 UR4, UR26, UR8, URZ ;  /* 0x000000081a0472a5 */ /* 0x004fe4000f8e00ff */
[----:B------:R-:W-:Y:S02]  /*14b0*/  UIMAD.WIDE.U32 UR6, UR27, UR11, URZ ;  /* 0x0000000b1b0672a5 */ /* 0x000fe4000f8e00ff */
[----:B---3--:R-:W-:Y:S02]  /*14c0*/  UISETP.NE.AND UP0, UPT, UR12, 0x1, UPT ;  /* 0x000000010c00788c */ /* 0x008fe4000bf05270 */
[----:B------:R-:W-:-:S03]  /*14d0*/  USHF.R.U32.HI UR5, URZ, UR9, UR5 ;  /* 0x00000009ff057299 */ /* 0x000fc60008011605 */
[----:B------:R-:W-:Y:S01]  /*14e0*/  UMOV UR4, UR7 ;  /* 0x0000000700047c82 */ /* 0x000fe20008000000 */
[----:B------:R-:W-:Y:S02]  /*14f0*/  USEL UR5, UR26, UR5, !UP0 ;  /* 0x000000051a057287 */ /* 0x000fe4000c000000 */
[----:B------:R-:W-:Y:S02]  /*1500*/  UISETP.NE.AND UP0, UPT, UR10, 0x1, UPT ;  /* 0x000000010a00788c */ /* 0x000fe4000bf05270 */
[----:B----4-:R-:W-:-:S04]  /*1510*/  USHF.R.U32.HI UR4, URZ, UR13, UR4 ;  /* 0x0000000dff047299 */ /* 0x010fc80008011604 */
[----:B------:R-:W-:-:S04]  /*1520*/  USEL UR4, UR27, UR4, !UP0 ;  /* 0x000000041b047287 */ /* 0x000fc8000c000000 */
[----:B------:R-:W-:Y:S02]  /*1530*/  UIADD3 UR6, UPT, UPT, UR5, -UR4, URZ ;  /* 0x8000000405067290 */ /* 0x000fe4000fffe0ff */
[----:B------:R-:W-:Y:S02]  /*1540*/  UIADD3 UR4, UPT, UPT, -UR5, UR4, URZ ;  /* 0x0000000405047290 */ /* 0x000fe4000fffe1ff */
[----:B------:R-:W-:Y:S02]  /*1550*/  UIMAD UR27, UR6, UR10, UR27 ;  /* 0x0000000a061b72a4 */ /* 0x000fe4000f8e021b */
[----:B------:R-:W-:-:S12]  /*1560*/  UIMAD UR26, UR4, UR12, UR26 ;  /* 0x0000000c041a72a4 */ /* 0x000fd8000f8e021a */
.L_x_19:
[----:B------:R-:W-:Y:S01]  /*1570*/  UISETP.NE.AND UP0, UPT, UR18, 0x2, UPT ;  /* 0x000000021200788c */ /* 0x000fe2000bf05270 */
[----:B------:R-:W-:Y:S09]  /*1580*/  BRA.U !UP6, `(.L_x_20) ;  /* 0x000000010e0c7547 */ /* 0x000ff2000b800000 */
[----:B------:R-:W-:Y:S01]  /*1590*/  UCGABAR_WAIT ;  /* 0x0000000000007dc7 */ /* 0x000fe20008000000 */
[----:B------:R-:W-:Y:S01]  /*15a0*/  CCTL.IVALL ;  /* 0x00000000ff00798f */ /* 0x000fe20002000000 */
[----:B------:R-:W-:Y:S05]  /*15b0*/  BRA `(.L_x_21) ;  /* 0x0000000000047947 */ /* 0x000fea0003800000 */
.L_x_20:
[----:B------:R-:W-:Y:S06]  /*15c0*/  BAR.SYNC.DEFER_BLOCKING 0x0 ;  /* 0x0000000000007b1d */ /* 0x000fec0000010000 */
.L_x_21:
[----:B------:R-:W-:Y:S05]  /*15d0*/  BRA.U UP0, `(.L_x_22) ;  /* 0x0000001500d47547 */ /* 0x000fea000b800000 */
[----:B------:R-:W2:Y:S01]  /*15e0*/  LDCU UR6, c[0x0][0x38c] ;  /* 0x00007180ff0677ac */ /* 0x000ea20008000800 */
[----:B------:R-:W-:Y:S01]  /*15f0*/  PLOP3.LUT P2, PT, PT, PT, UP3, 0x80, 0x8 ;  /* 0x000000000008781c */ /* 0x000fe20003f4f038 */
[----:B------:R-:W-:Y:S01]  /*1600*/  IMAD.MOV.U32 R12, RZ, RZ, 0x1 ;  /* 0x00000001ff0c7424 */ /* 0x000fe200078e00ff */
[----:B------:R-:W-:Y:S01]  /*1610*/  ISETP.EQ.OR P3, PT, R0, RZ, P4 ;  /* 0x000000ff0000720c */ /* 0x000fe20002762670 */
[----:B------:R-:W-:Y:S01]  /*1620*/  UISETP.NE.AND UP1, UPT, UR18, URZ, UPT ;  /* 0x000000ff1200728c */ /* 0x000fe2000bf25270 */
[----:B------:R-:W-:Y:S01]  /*1630*/  PLOP3.LUT P2, PT, P2, PT, PT, 0x8, 0x80 ;  /* 0x000000000080781c */ /* 0x000fe2000174e170 */
[----:B------:R-:W-:Y:S01]  /*1640*/  USEL UR38, URZ, 0x1, UP5 ;  /* 0x00000001ff267887 */ /* 0x000fe2000a800000 */
[----:B------:R-:W-:Y:S01]  /*1650*/  CS2R R10, SRZ ;  /* 0x00000000000a7805 */ /* 0x000fe2000001ff00 */
[----:B------:R-:W-:Y:S01]  /*1660*/  IMAD.MOV.U32 R9, RZ, RZ, RZ ;  /* 0x000000ffff097224 */ /* 0x000fe200078e00ff */
[----:B------:R-:W3:Y:S01]  /*1670*/  LDCU UR62, c[0x0][0x370] ;  /* 0x00006e00ff3e77ac */ /* 0x000ee20008000800 */
[----:B------:R-:W-:Y:S01]  /*1680*/  IMAD.MOV.U32 R8, RZ, RZ, 0x1 ;  /* 0x00000001ff087424 */ /* 0x000fe200078e00ff */
[----:B------:R-:W4:Y:S01]  /*1690*/  LDCU.64 UR46, c[0x0][0x348] ;  /* 0x00006900ff2e77ac */ /* 0x000f220008000a00 */
[----:B------:R-:W-:-:S02]  /*16a0*/  USHF.R.U32.HI UR66, URZ, 0x5, UR29 ;  /* 0x00000005ff427899 */ /* 0x000fc4000801161d */
[----:B--2---:R-:W-:Y:S02]  /*16b0*/  UIADD3 UR5, UPT, UPT, UR6, 0x7f, URZ ;  /* 0x0000007f06057890 */ /* 0x004fe4000fffe0ff */
[----:B------:R-:W-:Y:S02]  /*16c0*/  UIADD3 UR67, UPT, UPT, UR6, 0xfe, URZ ;  /* 0x000000fe06437890 */ /* 0x000fe4000fffe0ff */
[----:B------:R-:W-:Y:S01]  /*16d0*/  USHF.R.S32.HI UR4, URZ, 0x1f, UR5 ;  /* 0x0000001fff047899 */ /* 0x000fe20008011405 */
[----:B------:R-:W2:Y:S03]  /*16e0*/  LDCU UR61, c[0x0][0x374] ;  /* 0x00006e80ff3d77ac */ /* 0x000ea60008000800 */
[----:B------:R-:W-:Y:S02]  /*16f0*/  ULEA.HI UR4, UR4, UR5, URZ, 0x7 ;  /* 0x0000000504047291 */ /* 0x000fe4000f8f38ff */
[----:B------:R-:W-:-:S02]  /*1700*/  USEL UR38, UR38, 0x2, UP1 ;  /* 0x0000000226267887 */ /* 0x000fc40008800000 */
[----:B------:R-:W-:Y:S02]  /*1710*/  USHF.R.S32.HI UR64, URZ, 0x7, UR4 ;  /* 0x00000007ff407899 */ /* 0x000fe40008011404 */
[----:B------:R-:W-:Y:S02]  /*1720*/  UIADD3 UR4, UPT, UPT, UR6, -0x1, URZ ;  /* 0xffffffff06047890 */ /* 0x000fe4000fffe0ff */
[----:B------:R-:W-:Y:S02]  /*1730*/  UISETP.LT.U32.AND UP0, UPT, UR64, 0x3, UPT ;  /* 0x000000034000788c */ /* 0x000fe4000bf01070 */
[----:B------:R-:W-:Y:S02]  /*1740*/  UISETP.GE.U32.AND UP2, UPT, UR4, -0xff, UPT ;  /* 0xffffff010400788c */ /* 0x000fe4000bf46070 */
[----:B------:R-:W-:Y:S01]  /*1750*/  USEL UR63, UR64, 0x3, UP0 ;  /* 0x00000003403f7887 */ /* 0x000fe20008000000 */
[----:B------:R-:W-:-:S03]  /*1760*/  UMOV UR23, URZ ;  /* 0x000000ff00177c82 */ /* 0x000fc60008000000 */
[----:B------:R-:W-:Y:S02]  /*1770*/  UIADD3 UR37, UPT, UPT, UR63, -0x1, URZ ;  /* 0xffffffff3f257890 */ /* 0x000fe4000fffe0ff */
[----:B------:R-:W-:-:S03]  /*1780*/  UIADD3 UR65, UPT, UPT, UR64, -UR63, URZ ;  /* 0x8000003f40417290 */ /* 0x000fc6000fffe0ff */
[----:B------:R-:W-:-:S04]  /*1790*/  @UP2 UIADD3 UR37, UPT, UPT, UR63, URZ, URZ ;  /* 0x000000ff3f252290 */ /* 0x000fc8000fffe0ff */
[----:B--234-:R-:W-:-:S12]  /*17a0*/  UIADD3 UR37, UPT, UPT, UR37, 0x1, URZ ;  /* 0x0000000125257890 */ /* 0x01cfd8000fffe0ff */
.L_x_46:
[----:B------:R-:W-:Y:S01]  /*17b0*/  UISETP.NE.AND UP0, UPT, UR55, URZ, UPT ;  /* 0x000000ff3700728c */ /* 0x000fe2000bf05270 */
[----:B------:R-:W2:Y:S08]  /*17c0*/  S2UR UR55, SR_CgaCtaId ;  /* 0x00000000003779c3 */ /* 0x000eb00000008800 */
[----:B---3--:R-:W-:Y:S05]  /*17d0*/  BRA.U UP0, `(.L_x_23) ;  /* 0x0000000100347547 */ /* 0x008fea000b800000 */
[----:B------:R-:W3:Y:S01]  /*17e0*/  S2R R0, SR_CgaCtaId ;  /* 0x0000000000007919 */ /* 0x000ee20000008800 */
[----:B------:R-:W-:-:S04]  /*17f0*/  MOV R2, 0x400 ;  /* 0x0000040000027802 */ /* 0x000fc80000000f00 */
[----:B---3--:R-:W-:Y:S02]  /*1800*/  LEA R0, R0, R2, 0x18 ;  /* 0x0000000200007211 */ /* 0x008fe400078ec0ff */
[----:B------:R-:W-:-:S03]  /*1810*/  SHF.L.U32 R2, R8, 0x1f, RZ ;  /* 0x0000001f08027819 */ /* 0x000fc600000006ff */
[----:B------:R-:W-:-:S04]  /*1820*/  IMAD R0, R9, 0x8, R0 ;  /* 0x0000000809007824 */ /* 0x000fc800078e0200 */
[----:B------:R-:W3:Y:S02]  /*1830*/  SYNCS.PHASECHK.TRANS64.TRYWAIT P0, [R0+URZ+0xe0], R2 ;  /* 0x0000e002000075a7 */ /* 0x000ee400080011ff */
[----:B---3--:R-:W-:Y:S05]  /*1840*/  @!P0 BRA `(.L_x_24) ;  /* 0x0000006400408947 */ /* 0x008fea0003800000 */
.L_x_125:
[----:B------:R-:W-:Y:S01]  /*1850*/  VIADD R9, R9, 0x1 ;  /* 0x0000000109097836 */ /* 0x000fe20000000000 */
[----:B------:R3:W-:Y:S04]  /*1860*/  SYNCS.ARRIVE.TRANS64.A1T0 RZ, [R0+URZ+0xd0], RZ ;  /* 0x0000d0ff00ff79a7 */ /* 0x0007e800081000ff */
[----:B------:R-:W-:-:S04]  /*1870*/  ISETP.NE.AND P0, PT, R9, 0x2, PT ;  /* 0x000000020900780c */ /* 0x000fc80003f05270 */
[----:B------:R-:W-:Y:S02]  /*1880*/  SEL R9, R9, RZ, P0 ;  /* 0x000000ff09097207 */ /* 0x000fe40000000000 */
[----:B---3--:R-:W-:-:S04]  /*1890*/  SEL R0, RZ, 0x1, P0 ;  /* 0x00000001ff007807 */ /* 0x008fc80000000000 */
[----:B------:R-:W-:-:S07]  /*18a0*/  LOP3.LUT R8, R8, R0, RZ, 0x3c, !PT ;  /* 0x0000000008087212 */ /* 0x000fce00078e3cff */
.L_x_23:
[----:B------:R-:W-:Y:S01]  /*18b0*/  UMOV UR21, 0x400 ;  /* 0x0000040000157882 */ /* 0x000fe20000000000 */
[----:B------:R-:W-:Y:S01]  /*18c0*/  SHF.L.U32 R0, R12, 0x1f, RZ ;  /* 0x0000001f0c007819 */ /* 0x000fe200000006ff */
[----:B--2---:R-:W-:Y:S02]  /*18d0*/  ULEA UR21, UR55, UR21, 0x18 ;  /* 0x0000001537157291 */ /* 0x004fe4000f8ec0ff */
[----:B------:R-:W-:Y:S02]  /*18e0*/  UISETP.GE.U32.AND UP0, UPT, UR67, 0xff, UPT ;  /* 0x000000ff4300788c */ /* 0x000fe4000bf06070 */
[----:B------:R-:W-:Y:S02]  /*18f0*/  ULEA UR4, UR23, UR21, 0x3 ;  /* 0x0000001517047291 */ /* 0x000fe4000f8e18ff */
[----:B------:R-:W-:Y:S02]  /*1900*/  USHF.L.U32 UR59, UR26, 0x6, URZ ;  /* 0x000000061a3b7899 */ /* 0x000fe400080006ff */
[----:B------:R-:W-:Y:S01]  /*1910*/  ULEA UR27, UR27, UR66, 0x6 ;  /* 0x000000421b1b7291 */ /* 0x000fe2000f8e30ff */
[----:B------:R-:W-:-:S04]  /*1920*/  UMOV UR13, URZ ;  /* 0x000000ff000d7c82 */ /* 0x000fc80008000000 */
[----:B------:R2:W3:Y:S01]  /*1930*/  SYNCS.PHASECHK.TRANS64.TRYWAIT P1, [UR4+0x18], R0 ;  /* 0x00001800ff0075a7 */ /* 0x0004e20008021104 */
[----:B------:R-:W-:Y:S06]  /*1940*/  BRA.U !UP0, `(.L_x_25) ;  /* 0x0000000508587547 */ /* 0x000fec000b800000 */
[----:B------:R-:W-:Y:S01]  /*1950*/  UMOV UR22, URZ ;  /* 0x000000ff00167c82 */ /* 0x000fe20008000000 */
[----:B------:R-:W-:-:S05]  /*1960*/  UMOV UR6, UR23 ;  /* 0x0000001700067c82 */ /* 0x000fca0008000000 */
.L_x_33:
[----:B------:R-:W-:Y:S01]  /*1970*/  ULEA UR57, UR6, UR21, 0x3 ;  /* 0x0000001506397291 */ /* 0x000fe2000f8e18ff */
[----:B---3--:R-:W-:Y:S01]  /*1980*/  @!P4 MOV R2, 0x10000 ;  /* 0x000100000002c802 */ /* 0x008fe20000000f00 */
[----:B-123--:R-:W-:Y:S10]  /*1990*/  @P1 BRA `(.L_x_26) ;  /* 0x00000000000c1947 */ /* 0x00eff40003800000 */
[----:B------:R-:W-:-:S04]  /*19a0*/  SHF.L.U32 R3, R12, 0x1f, RZ ;  /* 0x0000001f0c037819 */ /* 0x000fc800000006ff */
[----:B------:R-:W3:Y:S02]  /*19b0*/  SYNCS.PHASECHK.TRANS64.TRYWAIT P0, [UR57+0x18], R3 ;  /* 0x00001803ff0075a7 */ /* 0x000ee40008001139 */
[----:B---3--:R-:W-:Y:S05]  /*19c0*/  @!P0 BRA `(.L_x_27) ;  /* 0x0000006000f48947 */ /* 0x008fea0003800000 */
.L_x_26:
[----:B------:R3:W-:Y:S01]  /*19d0*/  @!P4 SYNCS.ARRIVE.TRANS64 RZ, [UR57], R2 ;  /* 0x00000002ffffc9a7 */ /* 0x0007e20008000039 */
[----:B------:R-:W-:-:S04]  /*19e0*/  ULOP3.LUT UR4, UR38, 0x2, URZ, 0xfc, !UPT ;  /* 0x0000000226047892 */ /* 0x000fc8000f8efcff */
[----:B------:R-:W-:-:S09]  /*19f0*/  UISETP.NE.AND UP0, UPT, UR4, 0x2, UPT ;  /* 0x000000020400788c */ /* 0x000fd2000bf05270 */
[----:B------:R-:W-:Y:S05]  /*1a00*/  BRA.U UP0, `(.L_x_28) ;  /* 0x0000000100047547 */ /* 0x000fea000b800000 */
[----:B-1----:R-:W-:Y:S05]  /*1a10*/  BPT.TRAP 0x1 ;  /* 0x000000040000795c */ /* 0x002fea0000300000 */
.L_x_28:
[----:B------:R-:W-:Y:S04]  /*1a20*/  BSSY.RECONVERGENT B0, `(.L_x_29) ;  /* 0x0000003000007945 */ /* 0x000fe80003800200 */
[----:B------:R-:W-:Y:S05]  /*1a30*/  @P3 BRA `(.L_x_30) ;  /* 0x0000000000043947 */ /* 0x000fea0003800000 */
[----:B-1----:R-:W-:Y:S05]  /*1a40*/  BPT.TRAP 0x1 ;  /* 0x000000040000795c */ /* 0x002fea0000300000 */
.L_x_30:
[----:B-1----:R-:W-:Y:S05]  /*1a50*/  BSYNC.RECONVERGENT B0 ;  /* 0x0000000000007941 */ /* 0x002fea0003800200 */
.L_x_29:
[----:B------:R-:W-:Y:S01]  /*1a60*/  UIADD3 UR4, UPT, UPT, UR6, 0x1, URZ ;  /* 0x0000000106047890 */ /* 0x000fe2000fffe0ff */
[----:B------:R-:W-:Y:S01]  /*1a70*/  BSSY.RECONVERGENT B0, `(.L_x_31) ;  /* 0x000003e000007945 */ /* 0x000fe20003800200 */
[----:B------:R-:W-:Y:S02]  /*1a80*/  ELECT P0, URZ, PT ;  /* 0x0000000000ff782f */ /* 0x000fe40003800000 */
[----:B------:R-:W-:-:S04]  /*1a90*/  UISETP.NE.AND UP0, UPT, UR4, 0x3, UPT ;  /* 0x000000030400788c */ /* 0x000fc8000bf05270 */
[----:B------:R-:W-:Y:S02]  /*1aa0*/  USEL UR5, URZ, 0x1, UP0 ;  /* 0x00000001ff057887 */ /* 0x000fe40008000000 */
[----:B------:R-:W-:-:S04]  /*1ab0*/  USEL UR23, UR4, URZ, UP0 ;  /* 0x000000ff04177287 */ /* 0x000fc80008000000 */
[----:B------:R-:W-:Y:S01]  /*1ac0*/  ULEA UR4, UR23, UR21, 0x3 ;  /* 0x0000001517047291 */ /* 0x000fe2000f8e18ff */
[----:B------:R-:W-:-:S04]  /*1ad0*/  LOP3.LUT R12, R12, UR5, RZ, 0x3c, !PT ;  /* 0x000000050c0c7c12 */ /* 0x000fc8000f8e3cff */
[----:B--2---:R-:W-:-:S04]  /*1ae0*/  SHF.L.U32 R0, R12, 0x1f, RZ ;  /* 0x0000001f0c007819 */ /* 0x004fc800000006ff */
[----:B------:R1:W2:Y:S01]  /*1af0*/  SYNCS.PHASECHK.TRANS64.TRYWAIT P1, [UR4+0x18], R0 ;  /* 0x00001800ff0075a7 */ /* 0x0002a20008021104 */
[----:B------:R-:W-:Y:S05]  /*1b00*/  @!P0 BRA `(.L_x_32) ;  /* 0x0000000000d08947 */ /* 0x000fea0003800000 */
[----:B------:R-:W-:Y:S02]  /*1b10*/  ULEA UR32, UR6, UR21, 0xf ;  /* 0x0000001506207291 */ /* 0x000fe4000f8e78ff */
[----:B------:R-:W-:Y:S02]  /*1b20*/  UIADD3 UR4, UP1, UPT, UR46, 0x80, URZ ;  /* 0x000000802e047890 */ /* 0x000fe4000ff3e0ff */
[----:B------:R-:W-:Y:S02]  /*1b30*/  ULEA UR7, UR6, UR29, 0xd ;  /* 0x0000001d06077291 */ /* 0x000fe4000f8e68ff */
[----:B------:R-:W-:Y:S02]  /*1b40*/  USHF.L.U32 UR58, UR22, 0x7, URZ ;  /* 0x00000007163a7899 */ /* 0x000fe400080006ff */
[----:B------:R-:W-:Y:S02]  /*1b50*/  UIADD3 UR14, UP0, UPT, UR46, 0x180, URZ ;  /* 0x000001802e0e7890 */ /* 0x000fe4000ff1e0ff */
[----:B------:R-:W-:-:S02]  /*1b60*/  UIADD3.X UR5, UPT, UPT, URZ, UR47, URZ, UP1, !UPT ;  /* 0x0000002fff057290 */ /* 0x000fc40008ffe4ff */
[----:B------:R-:W-:Y:S02]  /*1b70*/  ULEA UR7, UR7, UR21, 0x2 ;  /* 0x0000001507077291 */ /* 0x000fe4000f8e10ff */
[----:B------:R-:W-:Y:S02]  /*1b80*/  UIADD3 UR56, UPT, UPT, UR32, 0x6800, URZ ;  /* 0x0000680020387890 */ /* 0x000fe4000fffe0ff */
[----:B------:R-:W-:Y:S02]  /*1b90*/  UIADD3 UR50, UPT, UPT, UR58, 0x20, URZ ;  /* 0x000000203a327890 */ /* 0x000fe4000fffe0ff */
[----:B------:R-:W-:Y:S02]  /*1ba0*/  UIADD3 UR48, UPT, UPT, UR32, 0x8800, URZ ;  /* 0x0000880020307890 */ /* 0x000fe4000fffe0ff */
[----:B------:R-:W-:Y:S02]  /*1bb0*/  UIADD3 UR42, UPT, UPT, UR58, 0x40, URZ ;  /* 0x000000403a2a7890 */ /* 0x000fe4000fffe0ff */
[----:B------:R-:W-:-:S02]  /*1bc0*/  UIADD3 UR40, UPT, UPT, UR32, 0xa800, URZ ;  /* 0x0000a80020287890 */ /* 0x000fc4000fffe0ff */
[----:B------:R-:W-:Y:S02]  /*1bd0*/  UIADD3 UR34, UPT, UPT, UR58, 0x60, URZ ;  /* 0x000000603a227890 */ /* 0x000fe4000fffe0ff */
[----:B------:R-:W-:Y:S02]  /*1be0*/  UIADD3 UR32, UPT, UPT, UR32, 0xc800, URZ ;  /* 0x0000c80020207890 */ /* 0x000fe4000fffe0ff */
[----:B------:R-:W-:Y:S02]  /*1bf0*/  UIADD3.X UR15, UPT, UPT, URZ, UR47, URZ, UP0, !UPT ;  /* 0x0000002fff0f7290 */ /* 0x000fe400087fe4ff */
[----:B------:R-:W-:Y:S02]  /*1c00*/  UIADD3 UR24, UPT, UPT, UR7, 0x1e800, URZ ;  /* 0x0001e80007187890 */ /* 0x000fe4000fffe0ff */
[----:B------:R-:W-:Y:S01]  /*1c10*/  UIADD3 UR8, UPT, UPT, UR7, 0x20800, URZ ;  /* 0x0002080007087890 */ /* 0x000fe2000fffe0ff */
[----:B------:R-:W-:Y:S01]  /*1c20*/  UMOV UR30, 0x0 ;  /* 0x00000000001e7882 */ /* 0x000fe20000000000 */
[----:B------:R-:W-:Y:S01]  /*1c30*/  UMOV UR31, 0x10000000 ;  /* 0x10000000001f7882 */ /* 0x000fe20000000000 */
[----:B------:R-:W-:Y:S01]  /*1c40*/  UMOV UR49, UR57 ;  /* 0x0000003900317c82 */ /* 0x000fe20008000000 */
[----:B------:R-:W-:Y:S01]  /*1c50*/  UMOV UR51, UR59 ;  /* 0x0000003b00337c82 */ /* 0x000fe20008000000 */
[----:B------:R-:W-:Y:S01]  /*1c60*/  UMOV UR52, UR60 ;  /* 0x0000003c00347c82 */ /* 0x000fe20008000000 */
[----:B------:R-:W-:Y:S01]  /*1c70*/  UMOV UR41, UR57 ;  /* 0x0000003900297c82 */ /* 0x000fe20008000000 */
[----:B------:R-:W-:Y:S01]  /*1c80*/  UMOV UR43, UR59 ;  /* 0x0000003b002b7c82 */ /* 0x000fe20008000000 */
[----:B------:R-:W-:Y:S01]  /*1c90*/  UMOV UR44, UR60 ;  /* 0x0000003c002c7c82 */ /* 0x000fe20008000000 */
[----:B------:R-:W-:Y:S01]  /*1ca0*/  UTMALDG.3D [UR56], [UR4], desc[UR30] ;  /* 0x00001e38040075b4 */ /* 0x000fe20008011000 */
[----:B------:R-:W-:Y:S01]  /*1cb0*/  UMOV UR33, UR57 ;  /* 0x0000003900217c82 */ /* 0x000fe20008000000 */
[----:B------:R-:W-:Y:S01]  /*1cc0*/  UMOV UR35, UR59 ;  /* 0x0000003b00237c82 */ /* 0x000fe20008000000 */
[----:B------:R-:W-:Y:S01]  /*1cd0*/  UMOV UR36, UR60 ;  /* 0x0000003c00247c82 */ /* 0x000fe20008000000 */
[----:B------:R-:W-:Y:S01]  /*1ce0*/  UMOV UR13, 0x30000 ;  /* 0x00030000000d7882 */ /* 0x000fe20000000000 */
[----:B------:R-:W-:Y:S01]  /*1cf0*/  UMOV UR25, UR57 ;  /* 0x0000003900197c82 */ /* 0x000fe20008000000 */
[----:B------:R-:W-:Y:S01]  /*1d00*/  UMOV UR28, UR60 ;  /* 0x0000003c001c7c82 */ /* 0x000fe20008000000 */
[----:B------:R-:W-:Y:S01]  /*1d10*/  UMOV UR26, UR58 ;  /* 0x0000003a001a7c82 */ /* 0x000fe20008000000 */
[----:B------:R-:W-:Y:S01]  /*1d20*/  UTMALDG.3D [UR48], [UR4], desc[UR30] ;  /* 0x00001e30040075b4 */ /* 0x000fe20008011000 */
[----:B------:R-:W-:Y:S01]  /*1d30*/  UMOV UR9, UR57 ;  /* 0x0000003900097c82 */ /* 0x000fe20008000000 */
[----:B------:R-:W-:Y:S01]  /*1d40*/  UMOV UR11, UR27 ;  /* 0x0000001b000b7c82 */ /* 0x000fe20008000000 */
[----:B------:R-:W-:Y:S01]  /*1d50*/  UMOV UR12, UR60 ;  /* 0x0000003c000c7c82 */ /* 0x000fe20008000000 */
[----:B------:R-:W-:Y:S01]  /*1d60*/  UMOV UR10, UR50 ;  /* 0x00000032000a7c82 */ /* 0x000fe20008000000 */
[----:B------:R-:W-:Y:S01]  /*1d70*/  UIADD3 UR16, UPT, UPT, UR7, 0x22800, URZ ;  /* 0x0002280007107890 */ /* 0x000fe2000fffe0ff */
[----:B------:R-:W-:Y:S01]  /*1d80*/  UMOV UR17, UR57 ;  /* 0x0000003900117c82 */ /* 0x000fe20008000000 */
[----:B------:R-:W-:Y:S01]  /*1d90*/  UTMALDG.3D [UR40], [UR4], desc[UR30] ;  /* 0x00001e28040075b4 */ /* 0x000fe20008011000 */
[----:B------:R-:W-:Y:S01]  /*1da0*/  UMOV UR19, UR27 ;  /* 0x0000001b00137c82 */ /* 0x000fe20008000000 */
[----:B------:R-:W-:Y:S01]  /*1db0*/  UMOV UR20, UR60 ;  /* 0x0000003c00147c82 */ /* 0x000fe20008000000 */
[----:B------:R-:W-:Y:S01]  /*1dc0*/  UMOV UR18, UR42 ;  /* 0x0000002a00127c82 */ /* 0x000fe20008000000 */
[----:B------:R-:W-:Y:S01]  /*1dd0*/  UTMALDG.3D [UR32], [UR4], desc[UR30] ;  /* 0x00001e20040075b4 */ /* 0x000fe20008011000 */
[----:B------:R-:W-:Y:S01]  /*1de0*/  UTMALDG.3D.MULTICAST [UR24], [UR14], UR13, desc[UR30] ;  /* 0x00001e180e0073b4 */ /* 0x000fe2000801180d */
[----:B------:R4:W-:Y:S01]  /*1df0*/  UTMALDG.3D.MULTICAST [UR8], [UR14], UR13, desc[UR30] ;  /* 0x00001e080e0073b4 */ /* 0x0009e2000801180d */
[----:B------:R1:W-:Y:S01]  /*1e00*/  UTMALDG.3D.MULTICAST [UR16], [UR14], UR13, desc[UR30] ;  /* 0x00001e100e0073b4 */ /* 0x0003e2000801180d */
[----:B----4-:R-:W-:Y:S01]  /*1e10*/  UIADD3 UR8, UPT, UPT, UR7, 0x24800, URZ ;  /* 0x0002480007087890 */ /* 0x010fe2000fffe0ff */
[----:B------:R-:W-:-:S08]  /*1e20*/  UMOV UR10, UR34 ;  /* 0x00000022000a7c82 */ /* 0x000fd00008000000 */
[----:B------:R1:W-:Y:S02]  /*1e30*/  UTMALDG.3D.MULTICAST [UR8], [UR14], UR13, desc[UR30] ;  /* 0x00001e080e0073b4 */ /* 0x0003e4000801180d */
[----:B-1----:R-:W-:Y:S01]  /*1e40*/  NOP ;  /* 0x0000000000007918 */ /* 0x002fe20000000000 */
.L_x_32:
[----:B------:R-:W-:Y:S05]  /*1e50*/  BSYNC.RECONVERGENT B0 ;  /* 0x0000000000007941 */ /* 0x000fea0003800200 */
.L_x_31:
[----:B------:R-:W-:Y:S01]  /*1e60*/  UIADD3 UR22, UPT, UPT, UR22, 0x1, URZ ;  /* 0x0000000116167890 */ /* 0x000fe2000fffe0ff */
[----:B------:R-:W-:Y:S01]  /*1e70*/  UMOV UR6, UR23 ;  /* 0x0000001700067c82 */ /* 0x000fe20008000000 */
[----:B------:R-:W-:Y:S02]  /*1e80*/  UMOV UR13, UR37 ;  /* 0x00000025000d7c82 */ /* 0x000fe40008000000 */
[----:B------:R-:W-:-:S09]  /*1e90*/  UISETP.NE.AND UP0, UPT, UR22, UR37, UPT ;  /* 0x000000251600728c */ /* 0x000fd2000bf05270 */
[----:B------:R-:W-:Y:S05]  /*1ea0*/  BRA.U UP0, `(.L_x_33) ;  /* 0xfffffff900b07547 */ /* 0x000fea000b83ffff */
.L_x_25:
[----:B------:R-:W-:Y:S01]  /*1eb0*/  ULEA UR4, UR23, UR21, 0x3 ;  /* 0x0000001517047291 */ /* 0x000fe2000f8e18ff */
[----:B-12---:R-:W-:Y:S01]  /*1ec0*/  SHF.L.U32 R0, R12, 0x1f, RZ ;  /* 0x0000001f0c007819 */ /* 0x006fe200000006ff */
[----:B------:R-:W-:Y:S01]  /*1ed0*/  @!P2 SYNCS.ARRIVE.TRANS64.A1T0 RZ, [UR21+0x68], RZ ;  /* 0x000068ffffffa9a7 */ /* 0x000fe20008100015 */
[----:B------:R-:W-:-:S06]  /*1ee0*/  UISETP.GT.AND UP0, UPT, UR64, UR63, UPT ;  /* 0x0000003f4000728c */ /* 0x000fcc000bf04270 */
[----:B---3--:R1:W2:Y:S03]  /*1ef0*/  SYNCS.PHASECHK.TRANS64.TRYWAIT P1, [UR4+0x18], R0 ;  /* 0x00001800ff0075a7 */ /* 0x0082a60008021104 */
[----:B------:R-:W-:Y:S05]  /*1f00*/  BRA.U !UP0, `(.L_x_34) ;  /* 0x0000000508547547 */ /* 0x000fea000b800000 */
[----:B------:R-:W-:Y:S01]  /*1f10*/  UIADD3 UR22, UPT, UPT, UR65, UR13, URZ ;  /* 0x0000000d41167290 */ /* 0x000fe2000fffe0ff */
[----:B------:R-:W-:-:S11]  /*1f20*/  UMOV UR6, UR23 ;  /* 0x0000001700067c82 */ /* 0x000fd60008000000 */
.L_x_42:
[----:B------:R-:W-:Y:S01]  /*1f30*/  ULEA UR57, UR6, UR21, 0x3 ;  /* 0x0000001506397291 */ /* 0x000fe2000f8e18ff */
[----:B--2---:R-:W-:Y:S01]  /*1f40*/  @!P4 MOV R2, 0x10000 ;  /* 0x000100000002c802 */ /* 0x004fe20000000f00 */
[----:B--23--:R-:W-:Y:S10]  /*1f50*/  @P1 BRA `(.L_x_35) ;  /* 0x00000000000c1947 */ /* 0x00cff40003800000 */
[----:B------:R-:W-:-:S04]  /*1f60*/  SHF.L.U32 R3, R12, 0x1f, RZ ;  /* 0x0000001f0c037819 */ /* 0x000fc800000006ff */
[----:B------:R-:W2:Y:S02]  /*1f70*/  SYNCS.PHASECHK.TRANS64.TRYWAIT P0, [UR57+0x18], R3 ;  /* 0x00001803ff0075a7 */ /* 0x000ea40008001139 */
[----:B--2---:R-:W-:Y:S05]  /*1f80*/  @!P0 BRA `(.L_x_36) ;  /* 0x0000005c009c8947 */ /* 0x004fea0003800000 */
.L_x_35:
[----:B------:R2:W-:Y:S01]  /*1f90*/  @!P4 SYNCS.ARRIVE.TRANS64 RZ, [UR57], R2 ;  /* 0x00000002ffffc9a7 */ /* 0x0005e20008000039 */
[----:B------:R-:W-:-:S04]  /*1fa0*/  ULOP3.LUT UR4, UR38, 0x2, URZ, 0xfc, !UPT ;  /* 0x0000000226047892 */ /* 0x000fc8000f8efcff */
[----:B------:R-:W-:-:S09]  /*1fb0*/  UISETP.NE.AND UP0, UPT, UR4, 0x2, UPT ;  /* 0x000000020400788c */ /* 0x000fd2000bf05270 */
[----:B------:R-:W-:Y:S05]  /*1fc0*/  BRA.U UP0, `(.L_x_37) ;  /* 0x0000000100047547 */ /* 0x000fea000b800000 */
[----:B------:R-:W-:Y:S05]  /*1fd0*/  BPT.TRAP 0x1 ;  /* 0x000000040000795c */ /* 0x000fea0000300000 */
.L_x_37:
[----:B------:R-:W-:Y:S04]  /*1fe0*/  BSSY.RECONVERGENT B0, `(.L_x_38) ;  /* 0x0000003000007945 */ /* 0x000fe80003800200 */
[----:B------:R-:W-:Y:S05]  /*1ff0*/  @P3 BRA `(.L_x_39) ;  /* 0x0000000000043947 */ /* 0x000fea0003800000 */
[----:B------:R-:W-:Y:S05]  /*2000*/  BPT.TRAP 0x1 ;  /* 0x000000040000795c */ /* 0x000fea0000300000 */
.L_x_39:
[----:B------:R-:W-:Y:S05]  /*2010*/  BSYNC.RECONVERGENT B0 ;  /* 0x0000000000007941 */ /* 0x000fea0003800200 */
.L_x_38:
        /* <DEDUP_REMOVED lines=8> */
[----:B-1----:R-:W-:-:S04]  /*20a0*/  SHF.L.U32 R0, R12, 0x1f, RZ ;  /* 0x0000001f0c007819 */ /* 0x002fc800000006ff */
[----:B------:R1:W3:Y:S01]  /*20b0*/  SYNCS.PHASECHK.TRANS64.TRYWAIT P1, [UR4+0x18], R0 ;  /* 0x00001800ff0075a7 */ /* 0x0002e20008021104 */
        /* <DEDUP_REMOVED lines=53> */
.L_x_41:
[----:B------:R-:W-:Y:S05]  /*2410*/  BSYNC.RECONVERGENT B0 ;  /* 0x0000000000007941 */ /* 0x000fea0003800200 */
.L_x_40:
[----:B------:R-:W-:Y:S01]  /*2420*/  UIADD3 UR13, UPT, UPT, UR13, 0x1, URZ ;  /* 0x000000010d0d7890 */ /* 0x000fe2000fffe0ff */
[----:B------:R-:W-:-:S03]  /*2430*/  UMOV UR6, UR23 ;  /* 0x0000001700067c82 */ /* 0x000fc60008000000 */
[----:B------:R-:W-:-:S09]  /*2440*/  UISETP.NE.AND UP0, UPT, UR13, UR22, UPT ;  /* 0x000000160d00728c */ /* 0x000fd2000bf05270 */
[----:B------:R-:W-:Y:S05]  /*2450*/  BRA.U UP0, `(.L_x_42) ;  /* 0xfffffff900b47547 */ /* 0x000fea000b83ffff */
.L_x_34:
[C---:B------:R-:W-:Y:S01]  /*2460*/  LEA R3, R11.reuse, UR21, 0x3 ;  /* 0x000000150b037c11 */ /* 0x040fe2000f8e18ff */
[----:B------:R-:W-:Y:S01]  /*2470*/  NOP ;  /* 0x0000000000007918 */ /* 0x000fe20000000000 */
[----:B-1----:R-:W-:Y:S02]  /*2480*/  SHF.L.U32 R0, R10, 0x1f, RZ ;  /* 0x0000001f0a007819 */ /* 0x002fe400000006ff */
[----:B------:R-:W-:Y:S02]  /*2490*/  LEA R4, R11, UR21, 0x4 ;  /* 0x000000150b047c11 */ /* 0x000fe4000f8e20ff */
[----:B------:R-:W1:Y:S02]  /*24a0*/  SYNCS.PHASECHK.TRANS64.TRYWAIT P0, [R3+URZ+0x70], R0 ;  /* 0x00007000030075a7 */ /* 0x000e6400080011ff */
[----:B-1----:R-:W-:Y:S05]  /*24b0*/  @!P0 BRA `(.L_x_43) ;  /* 0x0000005800688947 */ /* 0x002fea0003800000 */
.L_x_128:
[----:B------:R-:W4:Y:S01]  /*24c0*/  LDS.128 R4, [R4+0x100] ;  /* 0x0001000004047984 */ /* 0x000f220000000c00 */
[----:B------:R-:W-:Y:S01]  /*24d0*/  UISETP.GE.AND UP0, UPT, UR39, 0x1, UPT ;  /* 0x000000012700788c */ /* 0x000fe2000bf06270 */
[----:B------:R-:W-:Y:S01]  /*24e0*/  @!PT LDS RZ, [RZ] ;  /* 0x00000000fffff984 */ /* 0x000fe20000000800 */
[----:B------:R-:W-:Y:S01]  /*24f0*/  @!PT LDS RZ, [RZ] ;  /* 0x00000000fffff984 */ /* 0x000fe20000000800 */
[----:B------:R-:W-:Y:S01]  /*2500*/  @!PT LDS RZ, [RZ] ;  /* 0x00000000fffff984 */ /* 0x000fe20000000800 */
[----:B------:R-:W-:Y:S01]  /*2510*/  @!PT LDS RZ, [RZ] ;  /* 0x00000000fffff984 */ /* 0x000fe20000000800 */
[----:B------:R1:W-:Y:S06]  /*2520*/  MEMBAR.ALL.CTA ;  /* 0x0000000000007992 */ /* 0x0003ec0000008000 */
[----:B-1----:R-:W1:Y:S01]  /*2530*/  FENCE.VIEW.ASYNC.S ;  /* 0x00000000000073c6 */ /* 0x002e620000000000 */
[----:B----4-:R-:W-:-:S13]  /*2540*/  LOP3.LUT P0, RZ, R6, 0x1, RZ, 0xc0, !PT ;  /* 0x0000000106ff7812 */ /* 0x010fda000780c0ff */
[----:B-1----:R-:W-:Y:S01]  /*2550*/  VOTEU.ANY UP1, P0 ;  /* 0x0000000000ff7886 */ /* 0x002fe20000020100 */
[----:B------:R-:W-:-:S13]  /*2560*/  PLOP3.LUT P0, PT, PT, PT, UP1, 0x80, 0x8 ;  /* 0x000000000008781c */ /* 0x000fda0003f0f018 */
[----:B------:R-:W-:Y:S02]  /*2570*/  @P0 LOP3.LUT R0, R5, 0xffff, RZ, 0xc0, !PT ;  /* 0x0000ffff05000812 */ /* 0x000fe400078ec0ff */
[----:B--2---:R-:W-:Y:S02]  /*2580*/  @P0 MOV R2, R4 ;  /* 0x0000000400020202 */ /* 0x004fe40000000f00 */
[----:B------:R-:W-:Y:S01]  /*2590*/  @P0 R2UR UR5, R0 ;  /* 0x00000000000502ca */ /* 0x000fe200000e0000 */
[----:B------:R-:W-:Y:S01]  /*25a0*/  VIADD R0, R3, 0x80 ;  /* 0x0000008003007836 */ /* 0x000fe20000000000 */
[----:B------:R-:W-:Y:S02]  /*25b0*/  @P0 SHF.R.U32.HI R4, RZ, 0x10, R5 ;  /* 0x00000010ff040819 */ /* 0x000fe40000011605 */
[----:B------:R-:W-:Y:S02]  /*25c0*/  @P0 R2UR UR6, R2 ;  /* 0x00000000020602ca */ /* 0x000fe400000e0000 */
[----:B------:R-:W-:-:S02]  /*25d0*/  PRMT R0, RZ, 0x654, R0 ;  /* 0x00000654ff007816 */ /* 0x000fc40000000000 */
[----:B------:R-:W-:Y:S02]  /*25e0*/  @P0 R2UR UR4, R4 ;  /* 0x00000000040402ca */ /* 0x000fe400000e0000 */
[----:B------:R1:W-:Y:S03]  /*25f0*/  SYNCS.ARRIVE.TRANS64.RED.A1T0 RZ, [R0+URZ], RZ ;  /* 0x000000ff00ff79a7 */ /* 0x0003e600081004ff */
[----:B------:R-:W-:-:S04]  /*2600*/  @UP1 UMOV UR53, UR5 ;  /* 0x0000000500351c82 */ /* 0x000fc80008000000 */
[----:B------:R-:W-:-:S04]  /*2610*/  @UP1 UMOV UR54, UR6 ;  /* 0x0000000600361c82 */ /* 0x000fc80008000000 */
[----:B------:R-:W-:Y:S01]  /*2620*/  @UP1 UMOV UR60, UR4 ;  /* 0x00000004003c1c82 */ /* 0x000fe20008000000 */
[----:B------:R-:W-:Y:S05]  /*2630*/  BRA.U !UP0, `(.L_x_44) ;  /* 0x0000000108d47547 */ /* 0x000fea000b800000 */
[----:B------:R-:W2:Y:S01]  /*2640*/  LDCU.128 UR12, c[0x0][0xb10] ;  /* 0x00016200ff0c77ac */ /* 0x000ea20008000c00 */
[----:B------:R-:W4:Y:S01]  /*2650*/  LDCU UR22, c[0x0][0xb20] ;  /* 0x00016400ff1677ac */ /* 0x000f220008000800 */
[----:B------:R-:W3:Y:S01]  /*2660*/  LDCU UR20, c[0x0][0xb0c] ;  /* 0x00016180ff1477ac */ /* 0x000ee20008000800 */
[----:B------:R-:W1:Y:S01]  /*2670*/  LDCU.64 UR8, c[0x0][0xb28] ;  /* 0x00016500ff0877ac */ /* 0x000e620008000a00 */
[----:B------:R-:W-:Y:S02]  /*2680*/  UISETP.NE.AND UP3, UPT, UR39, 0x1, UPT ;  /* 0x000000012700788c */ /* 0x000fe4000bf65270 */
[----:B--2---:R-:W-:Y:S02]  /*2690*/  UIMAD.WIDE.U32 UR6, UR61, UR15, URZ ;  /* 0x0000000f3d0672a5 */ /* 0x004fe4000f8e00ff */
[----:B------:R-:W-:Y:S02]  /*26a0*/  UIMAD.WIDE.U32 UR4, UR62, UR12, URZ ;  /* 0x0000000c3e0472a5 */ /* 0x000fe4000f8e00ff */
[----:B------:R-:W-:-:S02]  /*26b0*/  UISETP.NE.AND UP0, UPT, UR14, 0x1, UPT ;  /* 0x000000010e00788c */ /* 0x000fc4000bf05270 */
[----:B------:R-:W-:Y:S01]  /*26c0*/  UIMAD.WIDE.U32 UR18, UR53, UR15, URZ ;  /* 0x0000000f351272a5 */ /* 0x000fe2000f8e00ff */
[----:B------:R-:W-:Y:S02]  /*26d0*/  UMOV UR6, UR7 ;  /* 0x0000000700067c82 */ /* 0x000fe40008000000 */
[----:B------:R-:W-:Y:S01]  /*26e0*/  UMOV UR4, UR5 ;  /* 0x0000000500047c82 */ /* 0x000fe20008000000 */
[----:B----4-:R-:W-:Y:S02]  /*26f0*/  USHF.R.U32.HI UR6, URZ, UR22, UR6 ;  /* 0x00000016ff067299 */ /* 0x010fe40008011606 */
[----:B---3--:R-:W-:Y:S02]  /*2700*/  UISETP.NE.AND UP2, UPT, UR20, 0x1, UPT ;  /* 0x000000011400788c */ /* 0x008fe4000bf45270 */
[----:B------:R-:W-:Y:S02]  /*2710*/  USHF.R.U32.HI UR4, URZ, UR13, UR4 ;  /* 0x0000000dff047299 */ /* 0x000fe40008011604 */
[----:B------:R-:W-:-:S02]  /*2720*/  USEL UR5, UR61, UR6, !UP0 ;  /* 0x000000063d057287 */ /* 0x000fc4000c000000 */
[----:B------:R-:W-:Y:S02]  /*2730*/  USEL UR6, UR62, UR4, !UP2 ;  /* 0x000000043e067287 */ /* 0x000fe4000d000000 */
[----:B-1----:R-:W-:Y:S01]  /*2740*/  UIMAD.WIDE.U32 UR10, UR5, UR8, URZ ;  /* 0x00000008050a72a5 */ /* 0x002fe2000f8e00ff */
[----:B------:R-:W-:Y:S01]  /*2750*/  UMOV UR4, UR19 ;  /* 0x0000001300047c82 */ /* 0x000fe20008000000 */
[----:B------:R-:W-:Y:S02]  /*2760*/  UIMAD.WIDE.U32 UR16, UR54, UR12, URZ ;  /* 0x0000000c361072a5 */ /* 0x000fe4000f8e00ff */
[----:B------:R-:W-:-:S03]  /*2770*/  UIMAD.WIDE.U32 UR18, UR6, UR8, URZ ;  /* 0x00000008061272a5 */ /* 0x000fc6000f8e00ff */
[----:B------:R-:W-:Y:S01]  /*2780*/  UMOV UR10, UR11 ;  /* 0x0000000b000a7c82 */ /* 0x000fe20008000000 */
[----:B------:R-:W-:Y:S02]  /*2790*/  USHF.R.U32.HI UR4, URZ, UR22, UR4 ;  /* 0x00000016ff047299 */ /* 0x000fe40008011604 */
[----:B------:R-:W-:Y:S01]  /*27a0*/  @UP3 USHF.R.U32.HI UR5, URZ, UR9, UR10 ;  /* 0x00000009ff053299 */ /* 0x000fe2000801160a */
[----:B------:R-:W-:Y:S01]  /*27b0*/  UMOV UR16, UR17 ;  /* 0x0000001100107c82 */ /* 0x000fe20008000000 */
[----:B------:R-:W-:Y:S01]  /*27c0*/  UMOV UR18, UR19 ;  /* 0x0000001300127c82 */ /* 0x000fe20008000000 */
[----:B------:R-:W-:Y:S02]  /*27d0*/  USHF.R.U32.HI UR13, URZ, UR13, UR16 ;  /* 0x0000000dff0d7299 */ /* 0x000fe40008011610 */
[----:B------:R-:W-:Y:S02]  /*27e0*/  USEL UR4, UR53, UR4, !UP0 ;  /* 0x0000000435047287 */ /* 0x000fe4000c000000 */
[----:B------:R-:W-:-:S02]  /*27f0*/  @UP3 USHF.R.U32.HI UR6, URZ, UR9, UR18 ;  /* 0x00000009ff063299 */ /* 0x000fc40008011612 */
[----:B------:R-:W-:Y:S02]  /*2800*/  UIMAD UR7, UR39, UR5, URZ ;  /* 0x00000005270772a4 */ /* 0x000fe4000f8e02ff */
[----:B------:R-:W-:Y:S02]  /*2810*/  USEL UR5, UR54, UR13, !UP2 ;  /* 0x0000000d36057287 */ /* 0x000fe4000d000000 */
[----:B------:R-:W-:Y:S02]  /*2820*/  UIMAD UR10, UR39, UR6, URZ ;  /* 0x00000006270a72a4 */ /* 0x000fe4000f8e02ff */
[----:B------:R-:W-:Y:S02]  /*2830*/  UISETP.GE.AND UP0, UPT, UR4, UR7, UPT ;  /* 0x000000070400728c */ /* 0x000fe4000bf06270 */
[----:B------:R-:W-:Y:S02]  /*2840*/  UIMAD.WIDE.U32 UR12, UR4, UR8, URZ ;  /* 0x00000008040c72a5 */ /* 0x000fe4000f8e00ff */
[----:B------:R-:W-:-:S02]  /*2850*/  UISETP.GE.OR UP0, UPT, UR5, UR10, UP0 ;  /* 0x0000000a0500728c */ /* 0x000fc40008706670 */
[----:B------:R-:W-:Y:S02]  /*2860*/  UIMAD.WIDE.U32 UR10, UR5, UR8, URZ ;  /* 0x00000008050a72a5 */ /* 0x000fe4000f8e00ff */
[----:B------:R-:W-:Y:S01]  /*2870*/  UIADD3 UR12, UPT, UPT, -UR4, URZ, URZ ;  /* 0x000000ff040c7290 */ /* 0x000fe2000fffe1ff */
[----:B------:R-:W-:Y:S01]  /*2880*/  UMOV UR8, UR13 ;  /* 0x0000000d00087c82 */ /* 0x000fe20008000000 */
[----:B------:R-:W-:Y:S02]  /*2890*/  UIADD3 UR10, UPT, UPT, -UR5, URZ, URZ ;  /* 0x000000ff050a7290 */ /* 0x000fe4000fffe1ff */
[----:B------:R-:W-:-:S03]  /*28a0*/  USHF.R.U32.HI UR8, URZ, UR9, UR8 ;  /* 0x00000009ff087299 */ /* 0x000fc60008011608 */
[----:B------:R-:W-:Y:S01]  /*28b0*/  @!UP0 UMOV UR7, UR11 ;  /* 0x0000000b00078c82 */ /* 0x000fe20008000000 */
[----:B------:R-:W-:Y:S02]  /*28c0*/  UIMAD UR12, UR14, UR12, UR53 ;  /* 0x0000000c0e0c72a4 */ /* 0x000fe4000f8e0235 */
[----:B------:R-:W-:Y:S02]  /*28d0*/  USEL UR8, UR4, UR8, !UP3 ;  /* 0x0000000804087287 */ /* 0x000fe4000d800000 */
[----:B------:R-:W-:Y:S02]  /*28e0*/  @!UP0 USHF.R.U32.HI UR7, URZ, UR9, UR7 ;  /* 0x00000009ff078299 */ /* 0x000fe40008011607 */
[----:B------:R-:W-:Y:S02]  /*28f0*/  UIADD3 UR9, UPT, UPT, -UR8, URZ, URZ ;  /* 0x000000ff08097290 */ /* 0x000fe4000fffe1ff */
[----:B------:R-:W-:Y:S02]  /*2900*/  @!UP0 USEL UR7, UR5, UR7, !UP3 ;  /* 0x0000000705078287 */ /* 0x000fe4000d800000 */
[----:B------:R-:W-:-:S02]  /*2910*/  UIMAD UR9, UR39, UR9, UR4 ;  /* 0x00000009270972a4 */ /* 0x000fc4000f8e0204 */
[----:B------:R-:W-:Y:S02]  /*2920*/  @!UP0 UIADD3 UR8, UPT, UPT, UR8, -UR7, URZ ;  /* 0x8000000708088290 */ /* 0x000fe4000fffe0ff */
[----:B------:R-:W-:Y:S02]  /*2930*/  @!UP0 UIMAD UR7, UR9, UR6, UR7 ;  /* 0x00000006090782a4 */ /* 0x000fe4000f8e0207 */
[----:B------:R-:W-:Y:S02]  /*2940*/  @!UP0 UIMAD UR4, UR39, UR8, UR5 ;  /* 0x00000008270482a4 */ /* 0x000fe4000f8e0205 */
[----:B------:R-:W-:Y:S02]  /*2950*/  UIMAD UR6, UR20, UR10, UR54 ;  /* 0x0000000a140672a4 */ /* 0x000fe4000f8e0236 */
[----:B------:R-:W-:Y:S01]  /*2960*/  UIMAD UR53, UR4, UR14, UR12 ;  /* 0x0000000e043572a4 */ /* 0x000fe2000f8e020c */
[----:B------:R-:W-:Y:S02]  /*2970*/  @!UP0 UMOV UR5, UR7 ;  /* 0x0000000700058c82 */ /* 0x000fe40008000000 */
[----:B------:R-:W-:-:S12]  /*2980*/  UIMAD UR54, UR5, UR20, UR6 ;  /* 0x00000014053672a4 */ /* 0x000fd8000f8e0206 */
.L_x_44:
[----:B------:R-:W2:Y:S02]  /*2990*/  LDCU UR4, c[0x0][0xb30] ;  /* 0x00016600ff0477ac */ /* 0x000ea40008000800 */
[----:B--2---:R-:W-:-:S09]  /*29a0*/  UISETP.NE.AND UP0, UPT, UR4, 0x1, UPT ;  /* 0x000000010400788c */ /* 0x004fd2000bf05270 */
[----:B------:R-:W-:Y:S05]  /*29b0*/  BRA.U UP0, `(.L_x_45) ;  /* 0x0000000100447547 */ /* 0x000fea000b800000 */
[----:B------:R-:W2:Y:S01]  /*29c0*/  LDCU.128 UR8, c[0x0][0xb10] ;  /* 0x00016200ff0877ac */ /* 0x000ea20008000c00 */
[----:B------:R-:W4:Y:S01]  /*29d0*/  LDCU UR12, c[0x0][0xb0c] ;  /* 0x00016180ff0c77ac */ /* 0x000f220008000800 */
[----:B------:R-:W1:Y:S01]  /*29e0*/  LDCU UR13, c[0x0][0xb20] ;  /* 0x00016400ff0d77ac */ /* 0x000e620008000800 */
[----:B--2---:R-:W-:Y:S02]  /*29f0*/  UIMAD.WIDE.U32 UR6, UR54, UR8, URZ ;  /* 0x00000008360672a5 */ /* 0x004fe4000f8e00ff */
[----:B------:R-:W-:Y:S02]  /*2a00*/  UIMAD.WIDE.U32 UR4, UR53, UR11, URZ ;  /* 0x0000000b350472a5 */ /* 0x000fe4000f8e00ff */
[----:B----4-:R-:W-:Y:S02]  /*2a10*/  UISETP.NE.AND UP2, UPT, UR12, 0x1, UPT ;  /* 0x000000010c00788c */ /* 0x010fe4000bf45270 */
[----:B------:R-:W-:Y:S01]  /*2a20*/  UISETP.NE.AND UP0, UPT, UR10, 0x1, UPT ;  /* 0x000000010a00788c */ /* 0x000fe2000bf05270 */
[----:B------:R-:W-:-:S02]  /*2a30*/  UMOV UR6, UR7 ;  /* 0x0000000700067c82 */ /* 0x000fc40008000000 */
[----:B------:R-:W-:Y:S01]  /*2a40*/  UMOV UR4, UR5 ;  /* 0x0000000500047c82 */ /* 0x000fe20008000000 */
[----:B------:R-:W-:Y:S02]  /*2a50*/  USHF.R.U32.HI UR6, URZ, UR9, UR6 ;  /* 0x00000009ff067299 */ /* 0x000fe40008011606 */
[----:B-1----:R-:W-:Y:S02]  /*2a60*/  USHF.R.U32.HI UR4, URZ, UR13, UR4 ;  /* 0x0000000dff047299 */ /* 0x002fe40008011604 */
[----:B------:R-:W-:Y:S02]  /*2a70*/  USEL UR5, UR54, UR6, !UP2 ;  /* 0x0000000636057287 */ /* 0x000fe4000d000000 */
[----:B------:R-:W-:-:S04]  /*2a80*/  USEL UR4, UR53, UR4, !UP0 ;  /* 0x0000000435047287 */ /* 0x000fc8000c000000 */
[----:B------:R-:W-:Y:S02]  /*2a90*/  UIADD3 UR6, UPT, UPT, UR5, -UR4, URZ ;  /* 0x8000000405067290 */ /* 0x000fe4000fffe0ff */
[----:B------:R-:W-:Y:S02]  /*2aa0*/  UIADD3 UR4, UPT, UPT, -UR5, UR4, URZ ;  /* 0x0000000405047290 */ /* 0x000fe4000fffe1ff */
[----:B------:R-:W-:Y:S02]  /*2ab0*/  UIMAD UR53, UR6, UR10, UR53 ;  /* 0x0000000a063572a4 */ /* 0x000fe4000f8e0235 */
[----:B------:R-:W-:-:S12]  /*2ac0*/  UIMAD UR54, UR4, UR12, UR54 ;  /* 0x0000000c043672a4 */ /* 0x000fd8000f8e0236 */
.L_x_45:
[----:B------:R-:W-:Y:S01]  /*2ad0*/  VIADD R11, R11, 0x1 ;  /* 0x000000010b0b7836 */ /* 0x000fe20000000000 */
[----:B------:R-:W-:Y:S02]  /*2ae0*/  R2UR UR5, R55 ;  /* 0x00000000370572ca */ /* 0x000fe400000e0000 */
[----:B------:R-:W-:Y:S02]  /*2af0*/  R2UR UR4, R54 ;  /* 0x00000000360472ca */ /* 0x000fe400000e0000 */
[C---:B------:R-:W-:Y:S02]  /*2b00*/  ISETP.NE.AND P0, PT, R11.reuse, 0x2, PT ;  /* 0x000000020b00780c */ /* 0x040fe40003f05270 */
[----:B------:R-:W-:Y:S02]  /*2b10*/  PLOP3.LUT P2, PT, PT, PT, PT, 0x80, 0x8 ;  /* 0x000000000008781c */ /* 0x000fe40003f4f070 */
[----:B-1----:R-:W-:Y:S02]  /*2b20*/  SEL R0, RZ, 0x1, P0 ;  /* 0x00000001ff007807 */ /* 0x002fe40000000000 */
[----:B------:R-:W-:-:S02]  /*2b30*/  SEL R11, R11, RZ, P0 ;  /* 0x000000ff0b0b7207 */ /* 0x000fc40000000000 */
[----:B------:R-:W-:Y:S01]  /*2b40*/  LOP3.LUT R10, R10, R0, RZ, 0x3c, !PT ;  /* 0x000000000a0a7212 */ /* 0x000fe200078e3cff */
[----:B------:R-:W-:Y:S02]  /*2b50*/  UIADD3 UR26, UPT, UPT, UR54, UR5, URZ ;  /* 0x00000005361a7290 */ /* 0x000fe4000fffe0ff */
[----:B------:R-:W-:Y:S01]  /*2b60*/  UIADD3 UR27, UPT, UPT, UR53, UR4, URZ ;  /* 0x00000004351b7290 */ /* 0x000fe2000fffe0ff */
[----:B------:R-:W-:Y:S11]  /*2b70*/  BRA.U UP1, `(.L_x_46) ;  /* 0xffffffed010c7547 */ /* 0x000ff6000b83ffff */
[----:B------:R-:W-:Y:S01]  /*2b80*/  UIADD3 UR21, UPT, UPT, UR21, 0x18, URZ ;  /* 0x0000001815157890 */ /* 0x000fe2000fffe0ff */
[----:B------:R-:W-:-:S03]  /*2b90*/  SHF.L.U32 R2, R12, 0x1f, RZ ;  /* 0x0000001f0c027819 */ /* 0x000fc600000006ff */
[----:B------:R-:W-:-:S09]  /*2ba0*/  ULEA UR4, UR23, UR21, 0x3 ;  /* 0x0000001517047291 */ /* 0x000fd2000f8e18ff */
[----:B------:R-:W1:Y:S02]  /*2bb0*/  SYNCS.PHASECHK.TRANS64.TRYWAIT P0, [UR4], R2 ;  /* 0x00000002ff0075a7 */ /* 0x000e640008001104 */
[----:B-1----:R-:W-:Y:S05]  /*2bc0*/  @!P0 BRA `(.L_x_47) ;  /* 0x0000005000b88947 */ /* 0x002fea0003800000 */
.L_x_130:
[----:B------:R-:W-:-:S04]  /*2bd0*/  UIADD3 UR4, UPT, UPT, UR23, 0x1, URZ ;  /* 0x0000000117047890 */ /* 0x000fc8000fffe0ff */
[----:B------:R-:W-:-:S04]  /*2be0*/  UISETP.NE.AND UP0, UPT, UR4, 0x3, UPT ;  /* 0x000000030400788c */ /* 0x000fc8000bf05270 */
[----:B------:R-:W-:Y:S02]  /*2bf0*/  USEL UR6, URZ, 0x1, UP0 ;  /* 0x00000001ff067887 */ /* 0x000fe40008000000 */
[----:B------:R-:W-:-:S04]  /*2c00*/  USEL UR4, UR4, URZ, UP0 ;  /* 0x000000ff04047287 */ /* 0x000fc80008000000 */
[----:B------:R-:W-:Y:S01]  /*2c10*/  ULEA UR5, UR4, UR21, 0x3 ;  /* 0x0000001504057291 */ /* 0x000fe2000f8e18ff */
[----:B------:R-:W-:-:S04]  /*2c20*/  LOP3.LUT R12, R12, UR6, RZ, 0x3c, !PT ;  /* 0x000000060c0c7c12 */ /* 0x000fc8000f8e3cff */
[----:B-1----:R-:W-:-:S04]  /*2c30*/  SHF.L.U32 R2, R12, 0x1f, RZ ;  /* 0x0000001f0c027819 */ /* 0x002fc800000006ff */
[----:B------:R-:W1:Y:S02]  /*2c40*/  SYNCS.PHASECHK.TRANS64.TRYWAIT P0, [UR5], R2 ;  /* 0x00000002ff0075a7 */ /* 0x000e640008001105 */
[----:B-1----:R-:W-:Y:S05]  /*2c50*/  @!P0 BRA `(.L_x_48) ;  /* 0x0000005000ac8947 */ /* 0x002fea0003800000 */
.L_x_132:
[----:B------:R-:W-:-:S04]  /*2c60*/  UIADD3 UR4, UPT, UPT, UR4, 0x1, URZ ;  /* 0x0000000104047890 */ /* 0x000fc8000fffe0ff */
[----:B------:R-:W-:-:S04]  /*2c70*/  UISETP.NE.AND UP0, UPT, UR4, 0x3, UPT ;  /* 0x000000030400788c */ /* 0x000fc8000bf05270 */
[----:B------:R-:W-:Y:S02]  /*2c80*/  USEL UR5, URZ, 0x1, UP0 ;  /* 0x00000001ff057887 */ /* 0x000fe40008000000 */
[----:B------:R-:W-:-:S04]  /*2c90*/  USEL UR4, UR4, URZ, UP0 ;  /* 0x000000ff04047287 */ /* 0x000fc80008000000 */
[----:B------:R-:W-:Y:S01]  /*2ca0*/  ULEA UR4, UR4, UR21, 0x3 ;  /* 0x0000001504047291 */ /* 0x000fe2000f8e18ff */
[----:B-1----:R-:W-:-:S04]  /*2cb0*/  LOP3.LUT R2, R12, UR5, RZ, 0x3c, !PT ;  /* 0x000000050c027c12 */ /* 0x002fc8000f8e3cff */
[----:B------:R-:W-:Y:S01]  /*2cc0*/  SHF.L.U32 R2, R2, 0x1f, RZ ;  /* 0x0000001f02027819 */ /* 0x000fe200000006ff */
[----:B------:R-:W-:-:S07]  /*2cd0*/  IMAD.U32 R0, RZ, RZ, UR4 ;  /* 0x00000004ff007e24 */ /* 0x000fce000f8e00ff */
.L_x_49:
[----:B-1----:R1:W2:Y:S02]  /*2ce0*/  SYNCS.PHASECHK.TRANS64.TRYWAIT P0, [R0+URZ], R2 ;  /* 0x00000002000075a7 */ /* 0x0022a400080011ff */
[----:B--2---:R-:W-:Y:S05]  /*2cf0*/  @!P0 NANOSLEEP.SYNCS 0x989680 ;  /* 0x009896800000895d */ /* 0x004fea0003900000 */
[----:B------:R-:W2:Y:S02]  /*2d00*/  @!P0 SYNCS.PHASECHK.TRANS64 P0, [R0+URZ], R2 ;  /* 0x00000002000085a7 */ /* 0x000ea400080010ff */
[----:B--2---:R-:W-:Y:S05]  /*2d10*/  @P0 EXIT ;  /* 0x000000000000094d */ /* 0x004fea0003800000 */
[----:B------:R-:W-:Y:S05]  /*2d20*/  BRA `(.L_x_49) ;  /* 0xfffffffc00ec7947 */ /* 0x000fea000383ffff */
.L_x_22:
[----:B------:R-:W-:-:S04]  /*2d30*/  UISETP.NE.AND UP0, UPT, UR55, URZ, UPT ;  /* 0x000000ff3700728c */ /* 0x000fc8000bf05270 */
[----:B------:R-:W-:-:S09]  /*2d40*/  UISETP.NE.OR UP0, UPT, UR18, 0x1, UP0 ;  /* 0x000000011200788c */ /* 0x000fd20008705670 */
[----:B------:R-:W-:Y:S05]  /*2d50*/  BRA.U UP0, `(.L_x_50) ;  /* 0x0000000500487547 */ /* 0x000fea000b800000 */
[----:B------:R-:W-:Y:S01]  /*2d60*/  ISETP.GE.U32.AND P2, PT, R0, 0x2, PT ;  /* 0x000000020000780c */ /* 0x000fe20003f46070 */
[----:B------:R-:W-:Y:S01]  /*2d70*/  IMAD.MOV.U32 R12, RZ, RZ, 0x1 ;  /* 0x00000001ff0c7424 */ /* 0x000fe200078e00ff */
[----:B------:R-:W-:Y:S02]  /*2d80*/  CS2R R10, SRZ ;  /* 0x00000000000a7805 */ /* 0x000fe4000001ff00 */
[----:B------:R-:W-:Y:S01]  /*2d90*/  CS2R R8, SRZ ;  /* 0x0000000000087805 */ /* 0x000fe2000001ff00 */
[----:B------:R-:W-:Y:S01]  /*2da0*/  UMOV UR6, 0x400 ;  /* 0x0000040000067882 */ /* 0x000fe20000000000 */
[----:B------:R-:W-:Y:S01]  /*2db0*/  UMOV UR5, URZ ;  /* 0x000000ff00057c82 */ /* 0x000fe20008000000 */
[----:B------:R-:W-:-:S12]  /*2dc0*/  ULEA UR6, UR55, UR6, 0x18 ;  /* 0x0000000637067291 */ /* 0x000fd8000f8ec0ff */
.L_x_54:
[----:B------:R-:W-:Y:S02]  /*2dd0*/  LEA R2, R8, UR6, 0x3 ;  /* 0x0000000608027c11 */ /* 0x000fe4000f8e18ff */
[----:B------:R-:W-:-:S03]  /*2de0*/  SHF.L.U32 R4, R9, 0x1f, RZ ;  /* 0x0000001f09047819 */ /* 0x000fc600000006ff */
[----:B------:R-:W-:Y:S01]  /*2df0*/  VIADD R5, R2, 0xe0 ;  /* 0x000000e002057836 */ /* 0x000fe20000000000 */
[----:B------:R-:W2:Y:S02]  /*2e00*/  SYNCS.PHASECHK.TRANS64.TRYWAIT P0, [R2+URZ+0xd0], R4 ;  /* 0x0000d004020075a7 */ /* 0x000ea400080011ff */
[----:B--2---:R-:W-:Y:S05]  /*2e10*/  @!P0 BRA `(.L_x_51) ;  /* 0x0000005000548947 */ /* 0x004fea0003800000 */
.L_x_133:
[----:B------:R-:W-:Y:S01]  /*2e20*/  ULEA UR4, UR5, UR6, 0x3 ;  /* 0x0000000605047291 */ /* 0x000fe2000f8e18ff */
[----:B--2---:R-:W-:Y:S01]  /*2e30*/  PRMT R2, RZ, 0x654, R5 ;  /* 0x00000654ff027816 */ /* 0x004fe20000000005 */
[----:B------:R-:W-:Y:S01]  /*2e40*/  @!P2 IMAD.MOV.U32 R4, RZ, RZ, 0x10 ;  /* 0x00000010ff04a424 */ /* 0x000fe200078e00ff */
[----:B------:R-:W-:Y:S01]  /*2e50*/  SHF.L.U32 R5, R12, 0x1f, RZ ;  /* 0x0000001f0c057819 */ /* 0x000fe200000006ff */
[----:B------:R-:W-:Y:S01]  /*2e60*/  UIADD3 UR7, UPT, UPT, UR4, 0x70, URZ ;  /* 0x0000007004077890 */ /* 0x000fe2000fffe0ff */
[----:B------:R2:W-:Y:S05]  /*2e70*/  SYNCS.ARRIVE.TRANS64.RED.A1T0 RZ, [R2+URZ], RZ ;  /* 0x000000ff02ff79a7 */ /* 0x0005ea00081004ff */
[----:B------:R-:W-:Y:S01]  /*2e80*/  IMAD.U32 R6, RZ, RZ, UR7 ;  /* 0x00000007ff067e24 */ /* 0x000fe2000f8e00ff */
[----:B------:R-:W3:Y:S04]  /*2e90*/  SYNCS.PHASECHK.TRANS64.TRYWAIT P0, [UR4+0x80], R5 ;  /* 0x00008005ff0075a7 */ /* 0x000ee80008001104 */
[----:B------:R-:W-:Y:S01]  /*2ea0*/  PRMT R6, R0, 0x654, R6 ;  /* 0x0000065400067816 */ /* 0x000fe20000000006 */
[----:B--23--:R-:W-:Y:S06]  /*2eb0*/  @!P0 BRA `(.L_x_52) ;  /* 0x0000005000408947 */ /* 0x00cfec0003800000 */
.L_x_135:
[----:B------:R-:W-:Y:S01]  /*2ec0*/  ULEA UR8, UR5, UR6, 0x4 ;  /* 0x0000000605087291 */ /* 0x000fe2000f8e20ff */
[----:B------:R-:W-:Y:S01]  /*2ed0*/  SEL R3, R6, R3, !P2 ;  /* 0x0000000306037207 */ /* 0x000fe20005000000 */
[----:B------:R-:W-:Y:S01]  /*2ee0*/  UIADD3 UR9, UPT, UPT, UR4, 0x70, URZ ;  /* 0x0000007004097890 */ /* 0x000fe2000fffe0ff */
[----:B--2---:R-:W-:Y:S01]  /*2ef0*/  LEA R2, R11, UR6, 0x3 ;  /* 0x000000060b027c11 */ /* 0x004fe2000f8e18ff */
[----:B------:R-:W-:Y:S01]  /*2f00*/  UIADD3 UR8, UPT, UPT, UR8, 0x100, URZ ;  /* 0x0000010008087890 */ /* 0x000fe2000fffe0ff */
[----:B------:R2:W-:Y:S01]  /*2f10*/  @!P2 SYNCS.ARRIVE.TRANS64.RED RZ, [R3+URZ], R4 ;  /* 0x0000000403ffa9a7 */ /* 0x0005e200080004ff */
[----:B------:R-:W-:Y:S01]  /*2f20*/  UIADD3 UR4, UPT, UPT, UR5, 0x1, URZ ;  /* 0x0000000105047890 */ /* 0x000fe2000fffe0ff */
[----:B------:R-:W-:-:S03]  /*2f30*/  VIADD R8, R8, 0x1 ;  /* 0x0000000108087836 */ /* 0x000fc60000000000 */
[----:B------:R-:W-:Y:S02]  /*2f40*/  UISETP.NE.AND UP0, UPT, UR4, 0x2, UPT ;  /* 0x000000020400788c */ /* 0x000fe4000bf05270 */
[----:B------:R-:W-:Y:S01]  /*2f50*/  ISETP.NE.AND P0, PT, R8, 0x2, PT ;  /* 0x000000020800780c */ /* 0x000fe20003f05270 */
[----:B------:R-:W-:Y:S06]  /*2f60*/  UGETNEXTWORKID.BROADCAST [UR8], [UR9] ;  /* 0x00000000080073ca */ /* 0x000fec0008000100 */
[----:B------:R-:W-:Y:S02]  /*2f70*/  USEL UR7, URZ, 0x1, UP0 ;  /* 0x00000001ff077887 */ /* 0x000fe40008000000 */
[----:B------:R-:W-:-:S04]  /*2f80*/  USEL UR5, UR4, URZ, UP0 ;  /* 0x000000ff04057287 */ /* 0x000fc80008000000 */
[----:B------:R-:W-:Y:S02]  /*2f90*/  LOP3.LUT R12, R12, UR7, RZ, 0x3c, !PT ;  /* 0x000000070c0c7c12 */ /* 0x000fe4000f8e3cff */
[----:B--2---:R-:W-:-:S04]  /*2fa0*/  SHF.L.U32 R4, R10, 0x1f, RZ ;  /* 0x0000001f0a047819 */ /* 0x004fc800000006ff */
[----:B------:R-:W2:Y:S02]  /*2fb0*/  SYNCS.PHASECHK.TRANS64.TRYWAIT P1, [R2+URZ+0x70], R4 ;  /* 0x00007004020075a7 */ /* 0x000ea400080211ff */
[----:B--2---:R-:W-:Y:S05]  /*2fc0*/  @!P1 BRA `(.L_x_53) ;  /* 0x0000005000149947 */ /* 0x004fea0003800000 */
.L_x_136:
[C---:B--2---:R-:W-:Y:S01]  /*2fd0*/  LEA R4, R11.reuse, UR6, 0x4 ;  /* 0x000000060b047c11 */ /* 0x044fe2000f8e20ff */
[----:B------:R-:W-:Y:S01]  /*2fe0*/  VIADD R2, R2, 0x80 ;  /* 0x0000008002027836 */ /* 0x000fe20000000000 */
[----:B------:R-:W-:Y:S01]  /*2ff0*/  SEL R8, R8, RZ, P0 ;  /* 0x000000ff08087207 */ /* 0x000fe20000000000 */
[----:B------:R-:W-:-:S03]  /*3000*/  VIADD R11, R11, 0x1 ;  /* 0x000000010b0b7836 */ /* 0x000fc60000000000 */
[----:B------:R-:W2:Y:S01]  /*3010*/  LDS.128 R4, [R4+0x100] ;  /* 0x0001000004047984 */ /* 0x000ea20000000c00 */
[----:B------:R-:W-:Y:S02]  /*3020*/  PRMT R2, RZ, 0x654, R2 ;  /* 0x00000654ff027816 */ /* 0x000fe40000000002 */
[C---:B------:R-:W-:Y:S01]  /*3030*/  ISETP.NE.AND P1, PT, R11.reuse, 0x2, PT ;  /* 0x000000020b00780c */ /* 0x040fe20003f25270 */
[----:B------:R-:W-:Y:S01]  /*3040*/  @!PT LDS RZ, [RZ] ;  /* 0x00000000fffff984 */ /* 0x000fe20000000800 */
[----:B------:R-:W-:Y:S01]  /*3050*/  @!PT LDS RZ, [RZ] ;  /* 0x00000000fffff984 */ /* 0x000fe20000000800 */
[----:B------:R-:W-:Y:S01]  /*3060*/  @!PT LDS RZ, [RZ] ;  /* 0x00000000fffff984 */ /* 0x000fe20000000800 */
[----:B------:R-:W-:Y:S01]  /*3070*/  @!PT LDS RZ, [RZ] ;  /* 0x00000000fffff984 */ /* 0x000fe20000000800 */
[----:B------:R3:W-:Y:S06]  /*3080*/  MEMBAR.ALL.CTA ;  /* 0x0000000000007992 */ /* 0x0007ec0000008000 */
[----:B---3--:R-:W3:Y:S01]  /*3090*/  FENCE.VIEW.ASYNC.S ;  /* 0x00000000000073c6 */ /* 0x008ee20000000000 */
[----:B------:R-:W-:Y:S01]  /*30a0*/  SEL R11, R11, RZ, P1 ;  /* 0x000000ff0b0b7207 */ /* 0x000fe20000800000 */
[----:B---3--:R3:W-:Y:S01]  /*30b0*/  SYNCS.ARRIVE.TRANS64.RED.A1T0 RZ, [R2+URZ], RZ ;  /* 0x000000ff02ff79a7 */ /* 0x0087e200081004ff */
[----:B--2---:R-:W-:-:S02]  /*30c0*/  LOP3.LUT P3, RZ, R6, 0x1, RZ, 0xc0, !PT ;  /* 0x0000000106ff7812 */ /* 0x004fc4000786c0ff */
[----:B------:R-:W-:-:S04]  /*30d0*/  SEL R4, RZ, 0x1, P1 ;  /* 0x00000001ff047807 */ /* 0x000fc80000800000 */
[----:B------:R-:W-:Y:S02]  /*30e0*/  LOP3.LUT R10, R10, R4, RZ, 0x3c, !PT ;  /* 0x000000040a0a7212 */ /* 0x000fe400078e3cff */
[----:B---3--:R-:W-:-:S04]  /*30f0*/  SEL R2, RZ, 0x1, P0 ;  /* 0x00000001ff027807 */ /* 0x008fc80000000000 */
[----:B------:R-:W-:Y:S01]  /*3100*/  LOP3.LUT R9, R9, R2, RZ, 0x3c, !PT ;  /* 0x0000000209097212 */ /* 0x000fe200078e3cff */
[----:B------:R-:W-:Y:S06]  /*3110*/  @P3 BRA `(.L_x_54) ;  /* 0xfffffffc002c3947 */ /* 0x000fec000383ffff */
[----:B------:R-:W-:Y:S01]  /*3120*/  ULEA UR4, UR5, UR6, 0x3 ;  /* 0x0000000605047291 */ /* 0x000fe2000f8e18ff */
[----:B------:R-:W-:-:S08]  /*3130*/  SHF.L.U32 R2, R12, 0x1f, RZ ;  /* 0x0000001f0c027819 */ /* 0x000fd000000006ff */
[----:B------:R-:W2:Y:S02]  /*3140*/  SYNCS.PHASECHK.TRANS64 P0, [UR4+0x80], R2 ;  /* 0x00008002ff0075a7 */ /* 0x000ea40008001004 */
[----:B--2---:R-:W-:Y:S05]  /*3150*/  @P0 BRA `(.L_x_55) ;  /* 0x0000000000080947 */ /* 0x004fea0003800000 */
[----:B------:R-:W2:Y:S02]  /*3160*/  SYNCS.PHASECHK.TRANS64.TRYWAIT P0, [UR4+0x80], R2 ;  /* 0x00008002ff0075a7 */ /* 0x000ea40008001104 */
[----:B--2---:R-:W-:Y:S05]  /*3170*/  @!P0 BRA `(.L_x_56) ;  /* 0x0000004c00bc8947 */ /* 0x004fea0003800000 */
.L_x_55:
[----:B------:R-:W-:-:S04]  /*3180*/  UIADD3 UR7, UPT, UPT, UR5, 0x1, URZ ;  /* 0x0000000105077890 */ /* 0x000fc8000fffe0ff */
[----:B------:R-:W-:-:S04]  /*3190*/  UISETP.NE.AND UP0, UPT, UR7, 0x2, UPT ;  /* 0x000000020700788c */ /* 0x000fc8000bf05270 */
[----:B------:R-:W-:Y:S02]  /*31a0*/  USEL UR8, URZ, 0x1, UP0 ;  /* 0x00000001ff087887 */ /* 0x000fe40008000000 */
[----:B------:R-:W-:-:S04]  /*31b0*/  USEL UR7, UR7, URZ, UP0 ;  /* 0x000000ff07077287 */ /* 0x000fc80008000000 */
[----:B------:R-:W-:Y:S01]  /*31c0*/  ULEA UR7, UR7, UR6, 0x3 ;  /* 0x0000000607077291 */ /* 0x000fe2000f8e18ff */
[----:B--2---:R-:W-:-:S04]  /*31d0*/  LOP3.LUT R2, R12, UR8, RZ, 0x3c, !PT ;  /* 0x000000080c027c12 */ /* 0x004fc8000f8e3cff */
[----:B------:R-:W-:-:S04]  /*31e0*/  SHF.L.U32 R0, R2, 0x1f, RZ ;  /* 0x0000001f02007819 */ /* 0x000fc800000006ff */
[----:B------:R-:W2:Y:S02]  /*31f0*/  SYNCS.PHASECHK.TRANS64 P0, [UR7+0x80], R0 ;  /* 0x00008000ff0075a7 */ /* 0x000ea40008001007 */
[----:B-12---:R-:W-:Y:S05]  /*3200*/  @P0 EXIT ;  /* 0x000000000000094d */ /* 0x006fea0003800000 */
[----:B------:R-:W-:Y:S02]  /*3210*/  SHF.L.U32 R2, R2, 0x1f, RZ ;  /* 0x0000001f02027819 */ /* 0x000fe400000006ff */
[----:B------:R-:W-:-:S07]  /*3220*/  MOV R0, UR7 ;  /* 0x0000000700007c02 */ /* 0x000fce0008000f00 */
.L_x_57:
[----:B-1----:R1:W2:Y:S02]  /*3230*/  SYNCS.PHASECHK.TRANS64.TRYWAIT P0, [R0+URZ+0x80], R2 ;  /* 0x00008002000075a7 */ /* 0x0022a400080011ff */
[----:B--2---:R-:W-:Y:S05]  /*3240*/  @!P0 NANOSLEEP.SYNCS 0x989680 ;  /* 0x009896800000895d */ /* 0x004fea0003900000 */
[----:B------:R-:W2:Y:S02]  /*3250*/  @!P0 SYNCS.PHASECHK.TRANS64 P0, [R0+URZ+0x80], R2 ;  /* 0x00008002000085a7 */ /* 0x000ea400080010ff */
[----:B--2---:R-:W-:Y:S05]  /*3260*/  @P0 EXIT ;  /* 0x000000000000094d */ /* 0x004fea0003800000 */
[----:B------:R-:W-:Y:S05]  /*3270*/  BRA `(.L_x_57) ;  /* 0xfffffffc00ec7947 */ /* 0x000fea000383ffff */
.L_x_50:
[----:B------:R-:W-:Y:S05]  /*3280*/  BRA.U UP4, `(.L_x_58) ;  /* 0x0000001504047547 */ /* 0x000fea000b800000 */
[----:B------:R-:W-:Y:S01]  /*3290*/  UMOV UR4, 0x40 ;  /* 0x0000004000047882 */ /* 0x000fe20000000000 */
[----:B------:R-:W-:Y:S01]  /*32a0*/  NOP ;  /* 0x0000000000007918 */ /* 0x000fe20000000000 */
[----:B------:R-:W-:Y:S01]  /*32b0*/  ULEA UR5, UR55, UR4, 0x18 ;  /* 0x0000000437057291 */ /* 0x000fe2000f8ec0ff */
[----:B------:R-:W-:Y:S02]  /*32c0*/  UMOV UR6, 0x400 ;  /* 0x0000040000067882 */ /* 0x000fe40000000000 */
[----:B------:R-:W-:-:S06]  /*32d0*/  ULEA UR6, UR55, UR6, 0x18 ;  /* 0x0000000637067291 */ /* 0x000fcc000f8ec0ff */
[----:B------:R-:W2:Y:S02]  /*32e0*/  LDS.U8 R0, [UR5+0x1c] ;  /* 0x00001c05ff007984 */ /* 0x000ea40008000000 */
[----:B--2---:R-:W-:-:S13]  /*32f0*/  ISETP.NE.AND P0, PT, R0, RZ, PT ;  /* 0x000000ff0000720c */ /* 0x004fda0003f05270 */
[----:B------:R-:W-:Y:S05]  /*3300*/  @P0 BRA `(.L_x_59) ;  /* 0x0000000000580947 */ /* 0x000fea0003800000 */
[----:B------:R-:W-:-:S13]  /*3310*/  ELECT P0, URZ, PT ;  /* 0x0000000000ff782f */ /* 0x000fda0003800000 */
[----:B------:R-:W-:Y:S05]  /*3320*/  @!P0 BRA `(.L_x_60) ;  /* 0x0000000000608947 */ /* 0x000fea0003800000 */
[----:B------:R-:W-:Y:S01]  /*3330*/  UMOV UR4, 0x10 ;  /* 0x0000001000047882 */ /* 0x000fe20000000000 */
[----:B------:R-:W-:Y:S01]  /*3340*/  HFMA2 R0, -RZ, RZ, 0, 5.9604644775390625e-08 ;  /* 0x00000001ff007431 */ /* 0x000fe200000001ff */
[----:B------:R-:W-:-:S03]  /*3350*/  MOV R3, 0xffff ;  /* 0x0000ffff00037802 */ /* 0x000fc60000000f00 */
[----:B------:R-:W-:Y:S04]  /*3360*/  DEPBAR.LE SB2, 0x36 ;  /* 0x0000ad800000791a */ /* 0x000fe80000000000 */
[----:B------:R-:W2:Y:S02]  /*3370*/  UTCATOMSWS.FIND_AND_SET.ALIGN UP0, UR4, UR4 ;  /* 0x00000004000475e3 */ /* 0x000ea40008000800 */
[----:B--2---:R-:W-:Y:S01]  /*3380*/  MOV R4, UR4 ;  /* 0x0000000400047c02 */ /* 0x004fe20008000f00 */
[----:B------:R-:W-:Y:S06]  /*3390*/  BRA.U UP0, `(.L_x_61) ;  /* 0x0000000100187547 */ /* 0x000fec000b800000 */
.L_x_62:
[----:B------:R-:W-:Y:S05]  /*33a0*/  NANOSLEEP 0x64 ;  /* 0x000000640000795d */ /* 0x000fea0003800000 */
[----:B------:R-:W-:-:S05]  /*33b0*/  UMOV UR4, 0x10 ;  /* 0x0000001000047882 */ /* 0x000fca0000000000 */
[----:B------:R-:W-:Y:S04]  /*33c0*/  DEPBAR.LE SB2, 0x36 ;  /* 0x0000ad800000791a */ /* 0x000fe80000000000 */
[----:B------:R-:W2:Y:S02]  /*33d0*/  UTCATOMSWS.FIND_AND_SET.ALIGN UP0, UR4, UR4 ;  /* 0x00000004000475e3 */ /* 0x000ea40008000800 */
[----:B--2---:R-:W-:Y:S01]  /*33e0*/  MOV R4, UR4 ;  /* 0x0000000400047c02 */ /* 0x004fe20008000f00 */
[----:B------:R-:W-:Y:S05]  /*33f0*/  BRA.U !UP0, `(.L_x_62) ;  /* 0xfffffffd08e87547 */ /* 0x000fea000b83ffff */
.L_x_61:
[-C--:B------:R-:W-:Y:S02]  /*3400*/  SHF.L.U32 R3, R3, R4.reuse, RZ ;  /* 0x0000000403037219 */ /* 0x080fe400000006ff */
[----:B------:R-:W-:Y:S01]  /*3410*/  SHF.L.U32 R0, R0, R4, RZ ;  /* 0x0000000400007219 */ /* 0x000fe200000006ff */
[----:B------:R-:W-:Y:S02]  /*3420*/  IMAD.SHL.U32 R4, R4, 0x20, RZ ;  /* 0x0000002004047824 */ /* 0x000fe400078e00ff */
[----:B------:R2:W-:Y:S04]  /*3430*/  ATOMS.OR RZ, [UR5+0x14], R3 ;  /* 0x00001403ffff798c */ /* 0x0005e8000b000005 */
[----:B------:R2:W-:Y:S04]  /*3440*/  ATOMS.OR RZ, [UR5+0x18], R0 ;  /* 0x00001800ffff798c */ /* 0x0005e8000b000005 */
[----:B------:R2:W-:Y:S01]  /*3450*/  STS [UR6+0x120], R4 ;  /* 0x00012004ff007988 */ /* 0x0005e20008000806 */
[----:B------:R-:W-:Y:S05]  /*3460*/  BRA `(.L_x_60) ;  /* 0x0000000000107947 */ /* 0x000fea0003800000 */
.L_x_59:
[----:B------:R-:W-:Y:S02]  /*3470*/  MOV R0, 0xffffffff ;  /* 0xffffffff00007802 */ /* 0x000fe40000000f00 */
[----:B------:R-:W-:-:S03]  /*3480*/  MOV R4, 0x34b0 ;  /* 0x000034b000047802 */ /* 0x000fc60000000f00 */
[----:B------:R2:W-:Y:S04]  /*3490*/  STS [UR6+0x120], R0 ;  /* 0x00012000ff007988 */ /* 0x0005e80008000806 */
[----:B-12--5:R-:W-:Y:S05]  /*34a0*/  CALL.REL.NOINC `($__internal_1_$__cuda_sm10x_tcgen05_guardrail_trap_phase_invalid_during_alloc) ;  /* 0x0000005000987944 */ /* 0x026fea0003c00000 */
.L_x_60:
[----:B------:R-:W-:Y:S05]  /*34b0*/  WARPSYNC.ALL ;  /* 0x0000000000007948 */ /* 0x000fea0003800000 */
[----:B------:R-:W3:Y:S01]  /*34c0*/  S2UR UR4, SR_CgaCtaId ;  /* 0x00000000000479c3 */ /* 0x000ee20000008800 */
[----:B------:R-:W-:Y:S01]  /*34d0*/  UMOV UR71, 0x400 ;  /* 0x0000040000477882 */ /* 0x000fe20000000000 */
[----:B------:R-:W-:-:S06]  /*34e0*/  NOP ;  /* 0x0000000000007918 */ /* 0x000fcc0000000000 */
[----:B------:R-:W-:Y:S06]  /*34f0*/  BAR.ARV 0x6, 0xa0 ;  /* 0x0182800000007b1d */ /* 0x000fec0000002000 */
[----:B------:R-:W4:Y:S01]  /*3500*/  LDCU UR7, c[0x0][0x38c] ;  /* 0x00007180ff0777ac */ /* 0x000f220008000800 */
[----:B------:R-:W-:Y:S01]  /*3510*/  LOP3.LUT R2, R2, 0xffff, RZ, 0xc0, !PT ;  /* 0x0000ffff02027812 */ /* 0x000fe200078ec0ff */
[----:B------:R-:W-:Y:S01]  /*3520*/  HFMA2 R11, -RZ, RZ, 0, 5.9604644775390625e-08 ;  /* 0x00000001ff0b7431 */ /* 0x000fe200000001ff */
[----:B------:R-:W-:Y:S01]  /*3530*/  MOV R10, RZ ;  /* 0x000000ff000a7202 */ /* 0x000fe20000000f00 */
[----:B------:R-:W1:Y:S01]  /*3540*/  LDCU UR8, c[0x0][0x38c] ;  /* 0x00007180ff0877ac */ /* 0x000e620008000800 */
[----:B------:R-:W-:-:S02]  /*3550*/  R2UR UR72, R2 ;  /* 0x00000000024872ca */ /* 0x000fc400000e0000 */
[----:B------:R-:W-:Y:S01]  /*3560*/  CS2R R8, SRZ ;  /* 0x0000000000087805 */ /* 0x000fe2000001ff00 */
[----:B------:R-:W-:Y:S01]  /*3570*/  UMOV UR75, URZ ;  /* 0x000000ff004b7c82 */ /* 0x000fe20008000000 */
[----:B------:R-:W-:Y:S01]  /*3580*/  UMOV UR9, URZ ;  /* 0x000000ff00097c82 */ /* 0x000fe20008000000 */
[----:B---3--:R-:W-:Y:S01]  /*3590*/  ULEA UR71, UR4, UR71, 0x18 ;  /* 0x0000004704477291 */ /* 0x008fe2000f8ec0ff */
[----:B------:R-:W-:Y:S01]  /*35a0*/  UMOV UR76, 0x0 ;  /* 0x00000000004c7882 */ /* 0x000fe20000000000 */
[----:B------:R-:W-:Y:S02]  /*35b0*/  UMOV UR77, 0x4100910 ;  /* 0x04100910004d7882 */ /* 0x000fe40000000000 */
[----:B------:R-:W-:Y:S02]  /*35c0*/  UIADD3 UR6, UPT, UPT, UR71, 0x6800, URZ ;  /* 0x0000680047067890 */ /* 0x000fe4000fffe0ff */
[----:B------:R-:W-:Y:S02]  /*35d0*/  UIADD3 UR5, UPT, UPT, UR71, 0x1e800, URZ ;  /* 0x0001e80047057890 */ /* 0x000fe4000fffe0ff */
[----:B----4-:R-:W-:Y:S01]  /*35e0*/  UIADD3 UR7, UPT, UPT, UR7, 0x7f, URZ ;  /* 0x0000007f07077890 */ /* 0x010fe2000fffe0ff */
[----:B--2---:R-:W2:Y:S01]  /*35f0*/  LDS R0, [UR71+0x120] ;  /* 0x00012047ff007984 */ /* 0x004ea20008000800 */
[----:B------:R-:W-:-:S02]  /*3600*/  USHF.R.U32.HI UR6, URZ, 0x4, UR6 ;  /* 0x00000004ff067899 */ /* 0x000fc40008011606 */
[----:B------:R-:W-:Y:S02]  /*3610*/  USHF.R.S32.HI UR4, URZ, 0x1f, UR7 ;  /* 0x0000001fff047899 */ /* 0x000fe40008011407 */
[----:B------:R-:W-:Y:S02]  /*3620*/  USHF.R.U32.HI UR5, URZ, 0x4, UR5 ;  /* 0x00000004ff057899 */ /* 0x000fe40008011605 */
[----:B------:R-:W-:Y:S02]  /*3630*/  ULEA.HI UR4, UR4, UR7, URZ, 0x7 ;  /* 0x0000000704047291 */ /* 0x000fe4000f8f38ff */
[----:B------:R-:W-:Y:S02]  /*3640*/  ULOP3.LUT UR6, UR6, 0x3fff, URZ, 0xc0, !UPT ;  /* 0x00003fff06067892 */ /* 0x000fe4000f8ec0ff */
[----:B------:R-:W-:Y:S02]  /*3650*/  USHF.R.S32.HI UR10, URZ, 0x7, UR4 ;  /* 0x00000007ff0a7899 */ /* 0x000fe40008011404 */
[----:B------:R-:W-:-:S02]  /*3660*/  ULOP3.LUT UR5, UR5, 0x3fff, URZ, 0xc0, !UPT ;  /* 0x00003fff05057892 */ /* 0x000fc4000f8ec0ff */
[----:B------:R-:W-:Y:S02]  /*3670*/  UISETP.LT.AND UP0, UPT, UR10, 0x1, UPT ;  /* 0x000000010a00788c */ /* 0x000fe4000bf01270 */
[----:B------:R-:W-:Y:S01]  /*3680*/  IMAD.U32 R12, RZ, RZ, UR10 ;  /* 0x0000000aff0c7e24 */ /* 0x000fe2000f8e00ff */
[----:B------:R-:W-:Y:S02]  /*3690*/  ULOP3.LUT UR73, UR6, 0x10000, URZ, 0xfc, !UPT ;  /* 0x0001000006497892 */ /* 0x000fe4000f8efcff */
[----:B------:R-:W-:Y:S02]  /*36a0*/  USEL UR4, UR10, 0x1, !UP0 ;  /* 0x000000010a047887 */ /* 0x000fe4000c000000 */
[----:B------:R-:W-:Y:S02]  /*36b0*/  ULOP3.LUT UR74, UR5, 0x10000, URZ, 0xfc, !UPT ;  /* 0x00010000054a7892 */ /* 0x000fe4000f8efcff */
[----:B------:R-:W-:Y:S02]  /*36c0*/  UIADD3 UR4, UPT, UPT, -UR4, URZ, URZ ;  /* 0x000000ff04047290 */ /* 0x000fe4000fffe1ff */
[----:B-1----:R-:W-:-:S04]  /*36d0*/  UISETP.GE.AND UP4, UPT, UR8, 0x1, UPT ;  /* 0x000000010800788c */ /* 0x002fc8000bf86270 */
[----:B------:R-:W-:Y:S01]  /*36e0*/  IMAD.U32 R14, RZ, RZ, UR4 ;  /* 0x00000004ff0e7e24 */ /* 0x000fe2000f8e00ff */
[----:B--2---:R-:W-:-:S13]  /*36f0*/  R2UR UR7, R0 ;  /* 0x00000000000772ca */ /* 0x004fda00000e0000 */
[----:B------:R-:W-:-:S07]  /*3700*/  IMAD.U32 R15, RZ, RZ, UR7 ;  /* 0x00000007ff0f7e24 */ /* 0x000fce000f8e00ff */
.L_x_69:
[----:B------:R-:W-:Y:S02]  /*3710*/  LEA R0, R10, UR71, 0x3 ;  /* 0x000000470a007c11 */ /* 0x000fe4000f8e18ff */
[----:B------:R-:W-:Y:S02]  /*3720*/  SHF.L.U32 R2, R9, 0x1f, RZ ;  /* 0x0000001f09027819 */ /* 0x000fe400000006ff */
[----:B------:R-:W-:Y:S01]  /*3730*/  PLOP3.LUT P0, PT, PT, PT, UP4, 0x80, 0x8 ;  /* 0x000000000008781c */ /* 0x000fe20003f0f048 */
[----:B------:R-:W-:Y:S01]  /*3740*/  VIADD R3, R0, 0x80 ;  /* 0x0000008000037836 */ /* 0x000fe20000000000 */
[----:B-1----:R-:W1:Y:S02]  /*3750*/  SYNCS.PHASECHK.TRANS64.TRYWAIT P1, [R0+URZ+0x70], R2 ;  /* 0x00007002000075a7 */ /* 0x002e6400080211ff */
[----:B-1----:R-:W-:Y:S09]  /*3760*/  @!P1 BRA `(.L_x_63) ;  /* 0x0000004800589947 */ /* 0x002ff20003800000 */
.L_x_138:
[----:B------:R-:W-:Y:S01]  /*3770*/  LEA R4, R10, UR71, 0x4 ;  /* 0x000000470a047c11 */ /* 0x000fe2000f8e20ff */
[----:B------:R-:W-:Y:S01]  /*3780*/  @UP4 ULEA UR4, UR9, UR71, 0x3 ;  /* 0x0000004709044291 */ /* 0x000fe2000f8e18ff */
[----:B------:R-:W-:Y:S01]  /*3790*/  PLOP3.LUT P2, PT, PT, PT, PT, 0x80, 0x8 ;  /* 0x000000000008781c */ /* 0x000fe20003f4f070 */
[----:B------:R-:W-:Y:S01]  /*37a0*/  ULEA UR5, UR75, UR71, 0x3 ;  /* 0x000000474b057291 */ /* 0x000fe2000f8e18ff */
[----:B------:R-:W-:Y:S02]  /*37b0*/  PRMT R3, RZ, 0x654, R3 ;  /* 0x00000654ff037816 */ /* 0x000fe40000000003 */
[----:B------:R-:W2:Y:S01]  /*37c0*/  LDS.128 R4, [R4+0x100] ;  /* 0x0001000004047984 */ /* 0x000ea20000000c00 */
[----:B-1----:R-:W-:Y:S02]  /*37d0*/  @P0 SHF.L.U32 R2, R8, 0x1f, RZ ;  /* 0x0000001f08020819 */ /* 0x002fe400000006ff */
[----:B------:R-:W-:Y:S01]  /*37e0*/  SHF.L.U32 R0, R11, 0x1f, RZ ;  /* 0x0000001f0b007819 */ /* 0x000fe200000006ff */
[----:B------:R-:W-:Y:S01]  /*37f0*/  @!PT LDS RZ, [RZ] ;  /* 0x00000000fffff984 */ /* 0x000fe20000000800 */
[----:B------:R-:W-:Y:S01]  /*3800*/  @!PT LDS RZ, [RZ] ;  /* 0x00000000fffff984 */ /* 0x000fe20000000800 */
[----:B------:R-:W-:Y:S01]  /*3810*/  @!PT LDS RZ, [RZ] ;  /* 0x00000000fffff984 */ /* 0x000fe20000000800 */
[----:B------:R-:W-:Y:S01]  /*3820*/  @!PT LDS RZ, [RZ] ;  /* 0x00000000fffff984 */ /* 0x000fe20000000800 */
[----:B------:R1:W-:Y:S06]  /*3830*/  MEMBAR.ALL.CTA ;  /* 0x0000000000007992 */ /* 0x0003ec0000008000 */
[----:B-1----:R-:W1:Y:S01]  /*3840*/  FENCE.VIEW.ASYNC.S ;  /* 0x00000000000073c6 */ /* 0x002e620000000000 */
[----:B------:R-:W-:Y:S01]  /*3850*/  R2UR UR6, R15 ;  /* 0x000000000f0672ca */ /* 0x000fe200000e0000 */
[----:B------:R-:W-:Y:S01]  /*3860*/  IMAD.U32 R13, RZ, RZ, UR5 ;  /* 0x00000005ff0d7e24 */ /* 0x000fe2000f8e00ff */
[----:B-1----:R1:W-:Y:S01]  /*3870*/  SYNCS.ARRIVE.TRANS64.RED.A1T0 RZ, [R3+URZ], RZ ;  /* 0x000000ff03ff79a7 */ /* 0x0023e200081004ff */
[----:B------:R1:W3:Y:S01]  /*3880*/  @P0 SYNCS.PHASECHK.TRANS64.TRYWAIT P2, [UR4], R2 ;  /* 0x00000002ff0005a7 */ /* 0x0002e20008041104 */
[----:B------:R-:W-:Y:S01]  /*3890*/  ULEA.HI UR4, UR75, UR75, URZ, 0x1 ;  /* 0x0000004b4b047291 */ /* 0x000fe2000f8f08ff */
[----:B--2---:R-:W-:-:S03]  /*38a0*/  LOP3.LUT P1, RZ, R6, 0x1, RZ, 0xc0, !PT ;  /* 0x0000000106ff7812 */ /* 0x004fc6000782c0ff */
[----:B------:R-:W-:-:S04]  /*38b0*/  ULOP3.LUT UR8, UR4, 0xffe, URZ, 0xc0, !UPT ;  /* 0x00000ffe04087892 */ /* 0x000fc8000f8ec0ff */
[----:B------:R-:W-:Y:S01]  /*38c0*/  UIADD3 UR8, UPT, UPT, -UR8, UR75, URZ ;  /* 0x0000004b08087290 */ /* 0x000fe2000fffe1ff */
[----:B------:R-:W2:Y:S01]  /*38d0*/  SYNCS.PHASECHK.TRANS64.TRYWAIT P0, [UR5+0xb0], R0 ;  /* 0x0000b000ff0075a7 */ /* 0x000ea20008001105 */
[----:B------:R-:W-:-:S04]  /*38e0*/  USHF.L.U32 UR5, UR4, 0x5, URZ ;  /* 0x0000000504057899 */ /* 0x000fc800080006ff */
[----:B------:R-:W-:-:S04]  /*38f0*/  ULOP3.LUT UR4, UR5, 0xffffffc0, URZ, 0xc0, !UPT ;  /* 0xffffffc005047892 */ /* 0x000fc8000f8ec0ff */
[----:B------:R-:W-:-:S04]  /*3900*/  UIADD3 UR4, UPT, UPT, UR6, UR4, URZ ;  /* 0x0000000406047290 */ /* 0x000fc8000fffe0ff */
[----:B------:R-:W-:Y:S01]  /*3910*/  ULEA UR8, UR8, UR4, 0x14 ;  /* 0x0000000408087291 */ /* 0x000fe2000f8ea0ff */
[----:B-123--:R-:W-:Y:S11]  /*3920*/  @!P0 BRA `(.L_x_64) ;  /* 0x0000004400fc8947 */ /* 0x00eff60003800000 */
.L_x_140:
[----:B------:R-:W-:Y:S01]  /*3930*/  IADD3 R10, PT, PT, R10, 0x1, RZ ;  /* 0x000000010a0a7810 */ /* 0x000fe20007ffe0ff */
[----:B------:R-:W-:Y:S06]  /*3940*/  BRA.U !UP4, `(.L_x_65) ;  /* 0x000000050cec7547 */ /* 0x000fec000b800000 */
[----:B------:R-:W-:Y:S01]  /*3950*/  R2UR UR69, R14 ;  /* 0x000000000e4572ca */ /* 0x000fe200000e0000 */
[----:B------:R-:W-:Y:S01]  /*3960*/  UPLOP3.LUT UP2, UPT, UPT, UPT, UPT, 0x40, 0x4 ;  /* 0x000000000004789c */ /* 0x000fe20003f4e870 */
[----:B------:R-:W-:Y:S01]  /*3970*/  R2UR UR68, R12 ;  /* 0x000000000c4472ca */ /* 0x000fe200000e0000 */
[----:B------:R-:W-:-:S14]  /*3980*/  UMOV UR7, UR9 ;  /* 0x0000000900077c82 */ /* 0x000fdc0008000000 */
.L_x_68:
[----:B------:R-:W-:Y:S02]  /*3990*/  UIADD3 UR69, UPT, UPT, UR69, 0x1, URZ ;  /* 0x0000000145457890 */ /* 0x000fe4000fffe0ff */
[----:B--2---:R-:W-:Y:S02]  /*39a0*/  ULEA UR5, UR7, UR71, 0x3 ;  /* 0x0000004707057291 */ /* 0x004fe4000f8e18ff */
[----:B------:R-:W-:Y:S01]  /*39b0*/  UISETP.NE.AND UP3, UPT, UR69, URZ, UPT ;  /* 0x000000ff4500728c */ /* 0x000fe2000bf65270 */
[----:B------:R-:W-:Y:S10]  /*39c0*/  @P2 BRA `(.L_x_66) ;  /* 0x00000000000c2947 */ /* 0x000ff40003800000 */
[----:B-1----:R-:W-:Y:S04]  /*39d0*/  SHF.L.U32 R2, R8, 0x1f, RZ ;  /* 0x0000001f08027819 */ /* 0x002fe800000006ff */
[----:B------:R-:W1:Y:S02]  /*39e0*/  SYNCS.PHASECHK.TRANS64.TRYWAIT P0, [UR5], R2 ;  /* 0x00000002ff0075a7 */ /* 0x000e640008001105 */
[----:B-1----:R-:W-:Y:S05]  /*39f0*/  @!P0 BRA `(.L_x_67) ;  /* 0x0000004400e48947 */ /* 0x002fea0003800000 */
.L_x_66:
[----:B------:R-:W-:Y:S01]  /*3a00*/  UISETP.NE.AND UP0, UPT, UR68, 0x1, UPT ;  /* 0x000000014400788c */ /* 0x000fe2000bf05270 */
[----:B------:R-:W-:Y:S01]  /*3a10*/  PLOP3.LUT P2, PT, PT, PT, PT, 0x80, 0x8 ;  /* 0x000000000008781c */ /* 0x000fe20003f4f070 */
[----:B------:R-:W-:Y:S01]  /*3a20*/  UIADD3 UR9, UPT, UPT, UR7, 0x1, URZ ;  /* 0x0000000107097890 */ /* 0x000fe2000fffe0ff */
[----:B------:R-:W-:Y:S01]  /*3a30*/  MOV.SPILL R3, UR77 ;  /* 0x0000004d00037c02 */ /* 0x000fe20009000f00 */
[----:B------:R-:W-:Y:S01]  /*3a40*/  UIADD3 UR70, UPT, UPT, UR5, 0x18, URZ ;  /* 0x0000001805467890 */ /* 0x000fe2000fffe0ff */
[----:B-1----:R-:W-:Y:S01]  /*3a50*/  MOV.SPILL R2, UR76 ;  /* 0x0000004c00027c02 */ /* 0x002fe20009000f00 */
[----:B------:R-:W-:Y:S01]  /*3a60*/  UISETP.NE.AND UP1, UPT, UR9, 0x3, UPT ;  /* 0x000000030900788c */ /* 0x000fe2000bf25270 */
[----:B------:R-:W-:Y:S01]  /*3a70*/  PLOP3.LUT P0, PT, PT, PT, UP0, 0x80, 0x8 ;  /* 0x000000000008781c */ /* 0x000fe20003f0f008 */
[----:B------:R-:W-:Y:S02]  /*3a80*/  ULEA UR6, UR7, UR74, 0xb ;  /* 0x0000004a07067291 */ /* 0x000fe4000f8e58ff */
[----:B------:R-:W-:Y:S02]  /*3a90*/  USEL UR5, URZ, 0x1, UP1 ;  /* 0x00000001ff057887 */ /* 0x000fe40008800000 */
[----:B------:R-:W-:Y:S02]  /*3aa0*/  USEL UR9, UR9, URZ, UP1 ;  /* 0x000000ff09097287 */ /* 0x000fe40008800000 */
[----:B------:R-:W-:Y:S02]  /*3ab0*/  ULEA UR4, UR7, UR73, 0xb ;  /* 0x0000004907047291 */ /* 0x000fe4000f8e58ff */
[----:B------:R-:W-:Y:S01]  /*3ac0*/  @UP0 ULEA UR7, UR9, UR71, 0x3 ;  /* 0x0000004709070291 */ /* 0x000fe2000f8e18ff */
[----:B------:R-:W-:Y:S01]  /*3ad0*/  LOP3.LUT R8, R8, UR5, RZ, 0x3c, !PT ;  /* 0x0000000508087c12 */ /* 0x000fe2000f8e3cff */
[----:B------:R-:W-:Y:S02]  /*3ae0*/  UIADD3 UR22, UPT, UPT, UR6, 0x2, URZ ;  /* 0x0000000206167890 */ /* 0x000fe4000fffe0ff */
[----:B------:R-:W-:Y:S01]  /*3af0*/  UIADD3 UR18, UPT, UPT, UR4, 0x2, URZ ;  /* 0x0000000204127890 */ /* 0x000fe2000fffe0ff */
[----:B------:R-:W-:Y:S01]  /*3b00*/  @P0 SHF.L.U32 R0, R8, 0x1f, RZ ;  /* 0x0000001f08000819 */ /* 0x000fe200000006ff */
[----:B------:R-:W-:Y:S02]  /*3b10*/  UIADD3 UR14, UPT, UPT, UR6, 0x4, URZ ;  /* 0x00000004060e7890 */ /* 0x000fe4000fffe0ff */
[----:B------:R-:W-:Y:S01]  /*3b20*/  UIADD3 UR12, UPT, UPT, UR4, 0x4, URZ ;  /* 0x00000004040c7890 */ /* 0x000fe2000fffe0ff */
[----:B------:R2:W3:Y:S01]  /*3b30*/  @P0 SYNCS.PHASECHK.TRANS64.TRYWAIT P2, [UR7], R0 ;  /* 0x00000000ff0005a7 */ /* 0x0004e20008041107 */
[----:B------:R-:W-:Y:S02]  /*3b40*/  UIADD3 UR66, UPT, UPT, UR6, 0x6, URZ ;  /* 0x0000000606427890 */ /* 0x000fe4000fffe0ff */
        /* <DEDUP_REMOVED lines=24> */
[----:B------:R-:W-:Y:S01]  /*3cd0*/  UIADD3 UR68, UPT, UPT, UR68, -0x1, URZ ;  /* 0xffffffff44447890 */ /* 0x000fe2000fffe0ff */
[----:B------:R-:W-:Y:S01]  /*3ce0*/  UMOV UR7, 0x40004040 ;  /* 0x4000404000077882 */ /* 0x000fe20000000000 */
[----:B------:R-:W-:Y:S01]  /*3cf0*/  UMOV UR76, 0x0 ;  /* 0x00000000004c7882 */ /* 0x000fe20000000000 */
[----:B------:R-:W-:Y:S01]  /*3d00*/  UMOV UR77, 0x4100910 ;  /* 0x04100910004d7882 */ /* 0x000fe20000000000 */
[----:B------:R-:W-:Y:S01]  /*3d10*/  UMOV UR5, 0x40004040 ;  /* 0x4000404000057882 */ /* 0x000fe20000000000 */
[----:B------:R-:W-:Y:S01]  /*3d20*/  UMOV UR23, 0x40004040 ;  /* 0x4000404000177882 */ /* 0x000fe20000000000 */
[----:B------:R1:W-:Y:S01]  /*3d30*/  UTCHMMA gdesc[UR4], gdesc[UR6], tmem[UR8], tmem[UR76], idesc[UR77], UP2 ;  /* 0x00ff4c06040075ea */ /* 0x0003e20009000008 */
[----:B------:R-:W-:Y:S01]  /*3d40*/  UPLOP3.LUT UP2, UPT, UPT, UPT, UPT, 0x80, 0x8 ;  /* 0x000000000008789c */ /* 0x000fe20003f4f070 */
[----:B------:R-:W-:Y:S01]  /*3d50*/  UMOV UR19, 0x40004040 ;  /* 0x4000404000137882 */ /* 0x000fe20000000000 */
[----:B------:R-:W-:Y:S01]  /*3d60*/  UMOV UR15, 0x40004040 ;  /* 0x40004040000f7882 */ /* 0x000fe20000000000 */
[----:B------:R4:W-:Y:S01]  /*3d70*/  UTCHMMA gdesc[UR18], gdesc[UR22], tmem[UR8], tmem[UR76], idesc[UR77], UPT ;  /* 0x00ff4c16120075ea */ /* 0x0009e2000b800008 */
[----:B------:R-:W-:Y:S01]  /*3d80*/  UMOV UR13, 0x40004040 ;  /* 0x40004040000d7882 */ /* 0x000fe20000000000 */
        /* <DEDUP_REMOVED lines=18> */
[----:B-1----:R-:W-:Y:S01]  /*3eb0*/  UIADD3 UR4, UPT, UPT, UR4, 0x606, URZ ;  /* 0x0000060604047890 */ /* 0x002fe2000fffe0ff */
[----:B------:R-:W-:Y:S01]  /*3ec0*/  UMOV UR6, 0x0 ;  /* 0x0000000000067882 */ /* 0x000fe20000000000 */
[----:B------:R-:W-:Y:S01]  /*3ed0*/  UMOV UR7, 0x4100910 ;  /* 0x0410091000077882 */ /* 0x000fe20000000000 */
[----:B------:R-:W-:Y:S01]  /*3ee0*/  UMOV UR31, 0x40004040 ;  /* 0x40004040001f7882 */ /* 0x000fe20000000000 */
[----:B----4-:R-:W-:Y:S01]  /*3ef0*/  UMOV UR22, 0x0 ;  /* 0x0000000000167882 */ /* 0x010fe20000000000 */
[----:B------:R-:W-:Y:S01]  /*3f00*/  UMOV UR23, 0x4100910 ;  /* 0x0410091000177882 */ /* 0x000fe20000000000 */
[----:B------:R-:W-:Y:S01]  /*3f10*/  R2UR.FILL UR77, R3 ;  /* 0x00000000034d72ca */ /* 0x000fe200004e0000 */
[----:B------:R1:W-:Y:S01]  /*3f20*/  UTCHMMA gdesc[UR12], gdesc[UR14], tmem[UR8], tmem[UR22], idesc[UR23], UPT ;  /* 0x00ff160e0c0075ea */ /* 0x0003e2000b800008 */
[----:B------:R-:W-:Y:S01]  /*3f30*/  R2UR.FILL UR76, R2 ;  /* 0x00000000024c72ca */ /* 0x000fe200004e0000 */
[----:B------:R-:W-:Y:S01]  /*3f40*/  UTCHMMA gdesc[UR64], gdesc[UR66], tmem[UR8], tmem[UR22], idesc[UR23], UPT ;  /* 0x00ff1642400075ea */ /* 0x000fe2000b800008 */
[----:B------:R-:W-:Y:S01]  /*3f50*/  UTCHMMA gdesc[UR60], gdesc[UR62], tmem[UR8], tmem[UR22], idesc[UR23], UPT ;  /* 0x00ff163e3c0075ea */ /* 0x000fe2000b800008 */
[----:B------:R-:W-:Y:S01]  /*3f60*/  UMOV UR18, 0x0 ;  /* 0x0000000000127882 */ /* 0x000fe20000000000 */
[----:B------:R-:W-:Y:S01]  /*3f70*/  UMOV UR19, 0x4100910 ;  /* 0x0410091000137882 */ /* 0x000fe20000000000 */
[----:B------:R-:W-:Y:S01]  /*3f80*/  UMOV UR29, 0x40004040 ;  /* 0x40004040001d7882 */ /* 0x000fe20000000000 */
[----:B------:R-:W-:Y:S01]  /*3f90*/  UTCHMMA gdesc[UR56], gdesc[UR58], tmem[UR8], tmem[UR18], idesc[UR19], UPT ;  /* 0x00ff123a380075ea */ /* 0x000fe2000b800008 */
[----:B------:R-:W-:Y:S01]  /*3fa0*/  UTCHMMA gdesc[UR52], gdesc[UR54], tmem[UR8], tmem[UR18], idesc[UR19], UPT ;  /* 0x00ff1236340075ea */ /* 0x000fe2000b800008 */
[----:B------:R-:W-:Y:S01]  /*3fb0*/  UTCHMMA gdesc[UR48], gdesc[UR50], tmem[UR8], tmem[UR18], idesc[UR19], UPT ;  /* 0x00ff1232300075ea */ /* 0x000fe2000b800008 */
[----:B------:R-:W-:Y:S01]  /*3fc0*/  UTCHMMA gdesc[UR44], gdesc[UR46], tmem[UR8], tmem[UR6], idesc[UR7], UPT ;  /* 0x00ff062e2c0075ea */ /* 0x000fe2000b800008 */
[----:B------:R-:W-:Y:S01]  /*3fd0*/  UMOV UR27, 0x40004040 ;  /* 0x40004040001b7882 */ /* 0x000fe20000000000 */
[----:B------:R-:W-:Y:S01]  /*3fe0*/  UMOV UR25, 0x40004040 ;  /* 0x4000404000197882 */ /* 0x000fe20000000000 */
[----:B------:R-:W-:Y:S01]  /*3ff0*/  UMOV UR21, 0x40004040 ;  /* 0x4000404000157882 */ /* 0x000fe20000000000 */
[----:B------:R-:W-:Y:S01]  /*4000*/  UMOV UR17, 0x40004040 ;  /* 0x4000404000117882 */ /* 0x000fe20000000000 */
[----:B------:R-:W-:Y:S01]  /*4010*/  UMOV UR11, 0x40004040 ;  /* 0x40004040000b7882 */ /* 0x000fe20000000000 */
[----:B-1----:R-:W-:Y:S01]  /*4020*/  UMOV UR12, 0x0 ;  /* 0x00000000000c7882 */ /* 0x002fe20000000000 */
[----:B------:R-:W-:Y:S01]  /*4030*/  UMOV UR13, 0x4100910 ;  /* 0x04100910000d7882 */ /* 0x000fe20000000000 */
[----:B------:R-:W-:Y:S01]  /*4040*/  UMOV UR14, 0x0 ;  /* 0x00000000000e7882 */ /* 0x000fe20000000000 */
[----:B------:R-:W-:Y:S01]  /*4050*/  UTCHMMA gdesc[UR40], gdesc[UR42], tmem[UR8], tmem[UR12], idesc[UR13], UPT ;  /* 0x00ff0c2a280075ea */ /* 0x000fe2000b800008 */
[----:B------:R-:W-:Y:S01]  /*4060*/  UTCHMMA gdesc[UR36], gdesc[UR38], tmem[UR8], tmem[UR6], idesc[UR7], UPT ;  /* 0x00ff0626240075ea */ /* 0x000fe2000b800008 */
[----:B------:R-:W-:Y:S01]  /*4070*/  UMOV UR15, 0x4100910 ;  /* 0x04100910000f7882 */ /* 0x000fe20000000000 */
[----:B------:R-:W-:Y:S01]  /*4080*/  UTCHMMA gdesc[UR32], gdesc[UR34], tmem[UR8], tmem[UR18], idesc[UR19], UPT ;  /* 0x00ff1222200075ea */ /* 0x000fe2000b800008 */
[----:B------:R-:W-:Y:S01]  /*4090*/  UTCHMMA gdesc[UR28], gdesc[UR30], tmem[UR8], tmem[UR14], idesc[UR15], UPT ;  /* 0x00ff0e1e1c0075ea */ /* 0x000fe2000b800008 */
[----:B------:R-:W-:Y:S01]  /*40a0*/  UTCHMMA gdesc[UR24], gdesc[UR26], tmem[UR8], tmem[UR12], idesc[UR13], UPT ;  /* 0x00ff0c1a180075ea */ /* 0x000fe2000b800008 */
[----:B------:R1:W-:Y:S01]  /*40b0*/  UTCHMMA gdesc[UR16], gdesc[UR20], tmem[UR8], tmem[UR6], idesc[UR7], UPT ;  /* 0x00ff0614100075ea */ /* 0x0003e2000b800008 */
[----:B------:R2:W-:Y:S01]  /*40c0*/  UTCHMMA gdesc[UR4], gdesc[UR10], tmem[UR8], tmem[UR76], idesc[UR77], UPT ;  /* 0x00ff4c0a040075ea */ /* 0x0005e2000b800008 */
[----:B------:R2:W-:Y:S01]  /*40d0*/  UTCBAR.MULTICAST [UR70], URZ, UR72 ;  /* 0x000000ff460073e9 */ /* 0x0005e20008000848 */
[----:B-1----:R-:W-:Y:S01]  /*40e0*/  UMOV UR7, UR9 ;  /* 0x0000000900077c82 */ /* 0x002fe20008000000 */
[----:B---3--:R-:W-:Y:S05]  /*40f0*/  BRA.U UP3, `(.L_x_68) ;  /* 0xfffffff903247547 */ /* 0x008fea000b83ffff */
.L_x_65:
[----:B--2---:R-:W-:Y:S02]  /*4100*/  R2UR UR4, R13 ;  /* 0x000000000d0472ca */ /* 0x004fe400000e0000 */
[----:B------:R-:W-:-:S04]  /*4110*/  ISETP.NE.AND P0, PT, R10, 0x2, PT ;  /* 0x000000020a00780c */ /* 0x000fc80003f05270 */
[----:B-1----:R-:W-:Y:S02]  /*4120*/  SEL R0, RZ, 0x1, P0 ;  /* 0x00000001ff007807 */ /* 0x002fe40000000000 */
[----:B------:R-:W-:Y:S02]  /*4130*/  SEL R10, R10, RZ, P0 ;  /* 0x000000ff0a0a7207 */ /* 0x000fe40000000000 */
[----:B------:R-:W-:-:S03]  /*4140*/  LOP3.LUT R9, R9, R0, RZ, 0x3c, !PT ;  /* 0x0000000009097212 */ /* 0x000fc600078e3cff */
[----:B------:R-:W-:Y:S02]  /*4150*/  UIADD3 UR5, UPT, UPT, UR4, 0x90, URZ ;  /* 0x0000009004057890 */ /* 0x000fe4000fffe0ff */
[----:B------:R-:W-:-:S04]  /*4160*/  UIADD3 UR4, UPT, UPT, UR75, 0x1, URZ ;  /* 0x000000014b047890 */ /* 0x000fc8000fffe0ff */
[----:B------:R-:W-:-:S03]  /*4170*/  UISETP.NE.AND UP0, UPT, UR4, 0x4, UPT ;  /* 0x000000040400788c */ /* 0x000fc6000bf05270 */
[----:B------:R1:W-:Y:S01]  /*4180*/  UTCBAR [UR5], URZ ;  /* 0x000000ff050073e9 */ /* 0x0003e200080000ff */
[----:B------:R-:W-:Y:S02]  /*4190*/  USEL UR6, URZ, 0x1, UP0 ;  /* 0x00000001ff067887 */ /* 0x000fe40008000000 */
[----:B------:R-:W-:-:S04]  /*41a0*/  USEL UR75, UR4, URZ, UP0 ;  /* 0x000000ff044b7287 */ /* 0x000fc80008000000 */
[----:B------:R-:W-:Y:S01]  /*41b0*/  LOP3.LUT R11, R11, UR6, RZ, 0x3c, !PT ;  /* 0x000000060b0b7c12 */ /* 0x000fe2000f8e3cff */
[----:B------:R-:W-:Y:S07]  /*41c0*/  @P1 BRA `(.L_x_69) ;  /* 0xfffffff400501947 */ /* 0x000fee000383ffff */
[----:B------:R-:W2:Y:S01]  /*41d0*/  S2UR UR8, SR_CgaCtaId ;  /* 0x00000000000879c3 */ /* 0x000ea20000008800 */
[----:B------:R-:W-:Y:S01]  /*41e0*/  ELECT P0, URZ, PT ;  /* 0x0000000000ff782f */ /* 0x000fe20003800000 */
[----:B------:R-:W-:Y:S01]  /*41f0*/  IMAD.MOV.U32 R0, RZ, RZ, 0x1 ;  /* 0x00000001ff007424 */ /* 0x000fe200078e00ff */
[----:B------:R-:W-:Y:S01]  /*4200*/  UIADD3 UR71, UPT, UPT, UR71, 0xb0, URZ ;  /* 0x000000b047477890 */ /* 0x000fe2000fffe0ff */
[----:B------:R-:W-:Y:S01]  /*4210*/  SHF.L.U32 R2, R11, 0x1f, RZ ;  /* 0x0000001f0b027819 */ /* 0x000fe200000006ff */
[----:B------:R-:W-:-:S03]  /*4220*/  UMOV UR4, 0x40 ;  /* 0x0000004000047882 */ /* 0x000fc60000000000 */
[----:B------:R-:W-:Y:S01]  /*4230*/  UVIRTCOUNT.DEALLOC.SMPOOL 0x80 ;  /* 0x000000800000784c */ /* 0x000fe20000000000 */
[----:B--2---:R-:W-:Y:S02]  /*4240*/  ULEA UR8, UR8, UR4, 0x18 ;  /* 0x0000000408087291 */ /* 0x004fe4000f8ec0ff */
[----:B------:R-:W-:-:S07]  /*4250*/  ULEA UR4, UR75, UR71, 0x3 ;  /* 0x000000474b047291 */ /* 0x000fce000f8e18ff */
[----:B------:R2:W-:Y:S02]  /*4260*/  @P0 STS.U8 [UR8+0x1c], R0 ;  /* 0x00001c00ff000988 */ /* 0x0005e40008000008 */
[----:B------:R-:W3:Y:S02]  /*4270*/  SYNCS.PHASECHK.TRANS64.TRYWAIT P0, [UR4], R2 ;  /* 0x00000002ff0075a7 */ /* 0x000ee40008001104 */
[----:B--23--:R-:W-:Y:S05]  /*4280*/  @!P0 BRA `(.L_x_70) ;  /* 0x0000003c00d88947 */ /* 0x00cfea0003800000 */
.L_x_143:
[----:B------:R-:W-:-:S04]  /*4290*/  UIADD3 UR4, UPT, UPT, UR75, 0x1, URZ ;  /* 0x000000014b047890 */ /* 0x000fc8000fffe0ff */
[----:B------:R-:W-:-:S04]  /*42a0*/  UISETP.NE.AND UP0, UPT, UR4, 0x4, UPT ;  /* 0x000000040400788c */ /* 0x000fc8000bf05270 */
[----:B------:R-:W-:Y:S02]  /*42b0*/  USEL UR6, URZ, 0x1, UP0 ;  /* 0x00000001ff067887 */ /* 0x000fe40008000000 */
[----:B------:R-:W-:-:S04]  /*42c0*/  USEL UR4, UR4, URZ, UP0 ;  /* 0x000000ff04047287 */ /* 0x000fc80008000000 */
[----:B-1----:R-:W-:Y:S01]  /*42d0*/  ULEA UR5, UR4, UR71, 0x3 ;  /* 0x0000004704057291 */ /* 0x002fe2000f8e18ff */
[----:B--2---:R-:W-:-:S04]  /*42e0*/  LOP3.LUT R2, R11, UR6, RZ, 0x3c, !PT ;  /* 0x000000060b027c12 */ /* 0x004fc8000f8e3cff */
[----:B------:R-:W-:-:S04]  /*42f0*/  SHF.L.U32 R3, R2, 0x1f, RZ ;  /* 0x0000001f02037819 */ /* 0x000fc800000006ff */
[----:B------:R-:W1:Y:S02]  /*4300*/  SYNCS.PHASECHK.TRANS64.TRYWAIT P0, [UR5], R3 ;  /* 0x00000003ff0075a7 */ /* 0x000e640008001105 */
[----:B-1----:R-:W-:Y:S05]  /*4310*/  @!P0 BRA `(.L_x_71) ;  /* 0x0000003c00cc8947 */ /* 0x002fea0003800000 */
.L_x_145:
        /* <DEDUP_REMOVED lines=9> */
.L_x_147:
[----:B------:R-:W-:-:S04]  /*43b0*/  UIADD3 UR4, UPT, UPT, UR4, 0x1, URZ ;  /* 0x0000000104047890 */ /* 0x000fc8000fffe0ff */
[----:B------:R-:W-:-:S04]  /*43c0*/  UISETP.NE.AND UP0, UPT, UR4, 0x4, UPT ;  /* 0x000000040400788c */ /* 0x000fc8000bf05270 */
[----:B------:R-:W-:Y:S02]  /*43d0*/  USEL UR5, URZ, 0x1, UP0 ;  /* 0x00000001ff057887 */ /* 0x000fe40008000000 */
[----:B------:R-:W-:-:S04]  /*43e0*/  USEL UR4, UR4, URZ, UP0 ;  /* 0x000000ff04047287 */ /* 0x000fc80008000000 */
[----:B------:R-:W-:Y:S01]  /*43f0*/  ULEA UR4, UR4, UR71, 0x3 ;  /* 0x0000004704047291 */ /* 0x000fe2000f8e18ff */
[----:B------:R-:W-:-:S04]  /*4400*/  LOP3.LUT R2, R2, UR5, RZ, 0x3c, !PT ;  /* 0x0000000502027c12 */ /* 0x000fc8000f8e3cff */
[----:B------:R-:W-:-:S04]  /*4410*/  SHF.L.U32 R2, R2, 0x1f, RZ ;  /* 0x0000001f02027819 */ /* 0x000fc800000006ff */
[----:B------:R-:W2:Y:S02]  /*4420*/  SYNCS.PHASECHK.TRANS64.TRYWAIT P0, [UR4], R2 ;  /* 0x00000002ff0075a7 */ /* 0x000ea40008001104 */
[----:B--2---:R-:W-:Y:S05]  /*4430*/  @!P0 BRA `(.L_x_73) ;  /* 0x0000003c00b48947 */ /* 0x004fea0003800000 */
.L_x_149:
[----:B------:R-:W-:Y:S01]  /*4440*/  NOP ;  /* 0x0000000000007918 */ /* 0x000fe20000000000 */
[----:B-1----:R-:W1:Y:S01]  /*4450*/  LDS R0, [UR8+0x14] ;  /* 0x00001408ff007984 */ /* 0x002e620008000800 */
[----:B------:R-:W-:Y:S01]  /*4460*/  R2UR UR4, R15 ;  /* 0x000000000f0472ca */ /* 0x000fe200000e0000 */
[----:B------:R-:W-:Y:S01]  /*4470*/  UMOV UR5, 0xffff ;  /* 0x0000ffff00057882 */ /* 0x000fe20000000000 */
[----:B------:R-:W-:-:S11]  /*4480*/  UMOV UR6, 0x1 ;  /* 0x0000000100067882 */ /* 0x000fd60000000000 */
[----:B------:R-:W-:-:S04]  /*4490*/  ULOP3.LUT UR4, UR4, 0xffff, URZ, 0xc0, !UPT ;  /* 0x0000ffff04047892 */ /* 0x000fc8000f8ec0ff */
[----:B------:R-:W-:-:S04]  /*44a0*/  USHF.R.U32.HI UR4, URZ, 0x5, UR4 ;  /* 0x00000005ff047899 */ /* 0x000fc80008011604 */
[----:B------:R-:W-:Y:S02]  /*44b0*/  USHF.L.U32 UR5, UR5, UR4, URZ ;  /* 0x0000000405057299 */ /* 0x000fe400080006ff */
[----:B------:R-:W-:-:S04]  /*44c0*/  USHF.L.U32 UR4, UR6, UR4, URZ ;  /* 0x0000000406047299 */ /* 0x000fc800080006ff */
[----:B-1----:R-:W-:-:S04]  /*44d0*/  LOP3.LUT R0, R0, UR5, RZ, 0xc0, !PT ;  /* 0x0000000500007c12 */ /* 0x002fc8000f8ec0ff */
[----:B------:R-:W-:-:S13]  /*44e0*/  ISETP.NE.AND P0, PT, R0, UR5, PT ;  /* 0x0000000500007c0c */ /* 0x000fda000bf05270 */
[----:B------:R-:W-:Y:S05]  /*44f0*/  @P0 BRA `(.L_x_74) ;  /* 0x0000000000580947 */ /* 0x000fea0003800000 */
[----:B------:R-:W1:Y:S02]  /*4500*/  LDS R0, [UR8+0x18] ;  /* 0x00001808ff007984 */ /* 0x000e640008000800 */
[----:B-1----:R-:W-:-:S04]  /*4510*/  LOP3.LUT R0, R0, UR4, RZ, 0xc0, !PT ;  /* 0x0000000400007c12 */ /* 0x002fc8000f8ec0ff */
[----:B------:R-:W-:-:S13]  /*4520*/  ISETP.NE.AND P0, PT, R0, UR4, PT ;  /* 0x0000000400007c0c */ /* 0x000fda000bf05270 */
[----:B------:R-:W-:Y:S05]  /*4530*/  @P0 BRA `(.L_x_75) ;  /* 0x00000000003c0947 */ /* 0x000fea0003800000 */
[----:B------:R-:W1:Y:S01]  /*4540*/  S2R R2, SR_LANEID ;  /* 0x0000000000027919 */ /* 0x000e620000000000 */
[----:B------:R-:W-:-:S06]  /*4550*/  ULOP3.LUT UR5, URZ, UR5, URZ, 0x33, !UPT ;  /* 0x00000005ff057292 */ /* 0x000fcc000f8e33ff */
[----:B------:R-:W-:-:S04]  /*4560*/  IMAD.U32 R0, RZ, RZ, UR5 ;  /* 0x00000005ff007e24 */ /* 0x000fc8000f8e00ff */
[----:B------:R2:W3:Y:S02]  /*4570*/  REDUX UR7, R0 ;  /* 0x00000000000773c4 */ /* 0x0004e40000000000 */
[----:B------:R4:W-:Y:S01]  /*4580*/  UTCATOMSWS.AND URZ, UR5 ;  /* 0x0000000500ff79e3 */ /* 0x0009e20008000000 */
[----:B--2---:R-:W-:Y:S01]  /*4590*/  LOP3.LUT R0, RZ, UR4, RZ, 0x33, !PT ;  /* 0x00000004ff007c12 */ /* 0x004fe2000f8e33ff */
[----:B------:R-:W-:Y:S02]  /*45a0*/  VOTEU.ANY UR4, UPT, PT ;  /* 0x0000000000047886 */ /* 0x000fe400038e0100 */
[----:B------:R-:W-:Y:S02]  /*45b0*/  UFLO.U32 UR4, UR4 ;  /* 0x00000004000472bd */ /* 0x000fe400080e0000 */
[----:B------:R-:W2:Y:S04]  /*45c0*/  REDUX UR6, R0 ;  /* 0x00000000000673c4 */ /* 0x000ea80000000000 */
[----:B-1----:R-:W-:-:S02]  /*45d0*/  ISETP.EQ.U32.AND P0, PT, R2, UR4, PT ;  /* 0x0000000402007c0c */ /* 0x002fc4000bf02070 */
[----:B---3--:R-:W-:-:S11]  /*45e0*/  MOV R2, UR7 ;  /* 0x0000000700027c02 */ /* 0x008fd60008000f00 */
[----:B------:R4:W-:Y:S01]  /*45f0*/  @P0 ATOMS.AND RZ, [UR8+0x14], R2 ;  /* 0x00001402ffff098c */ /* 0x0009e2000a800008 */
[----:B--2---:R-:W-:-:S05]  /*4600*/  IMAD.U32 R0, RZ, RZ, UR6 ;  /* 0x00000006ff007e24 */ /* 0x004fca000f8e00ff */
[----:B------:R4:W-:Y:S01]  /*4610*/  @P0 ATOMS.AND RZ, [UR8+0x18], R0 ;  /* 0x00001800ffff098c */ /* 0x0009e2000a800008 */
[----:B------:R-:W-:Y:S05]  /*4620*/  BRA `(.L_x_76) ;  /* 0x0000000000147947 */ /* 0x000fea0003800000 */
.L_x_75:
[----:B------:R-:W-:Y:S02]  /*4630*/  MOV R2, 0x4650 ;  /* 0x0000465000027802 */ /* 0x000fe40000000f00 */
[----:B-----5:R-:W-:Y:S05]  /*4640*/  CALL.REL.NOINC `($__internal_0_$__cuda_sm10x_tcgen05_guardrail_trap_col_being_dealloced_not_returned_by_alloc) ;  /* 0x0000004000247944 */ /* 0x020fea0003c00000 */
[----:B------:R-:W-:Y:S05]  /*4650*/  BRA `(.L_x_76) ;  /* 0x0000000000087947 */ /* 0x000fea0003800000 */
.L_x_74:
[----:B------:R-:W-:Y:S02]  /*4660*/  MOV R2, 0x4680 ;  /* 0x0000468000027802 */ /* 0x000fe40000000f00 */
[----:B-----5:R-:W-:Y:S05]  /*4670*/  CALL.REL.NOINC `($__internal_2_$__cuda_sm10x_tcgen05_guardrail_trap_unallocated_columns_being_dealloced) ;  /* 0x0000004000307944 */ /* 0x020fea0003c00000 */
.L_x_76:
[----:B------:R-:W-:Y:S01]  /*4680*/  NOP ;  /* 0x0000000000007918 */ /* 0x000fe20000000000 */
[----:B----4-:R-:W-:Y:S05]  /*4690*/  EXIT ;  /* 0x000000000000794d */ /* 0x010fea0003800000 */
.L_x_58:
[----:B------:R-:W-:-:S09]  /*46a0*/  UISETP.NE.OR UP0, UPT, UR18, 0x3, !UP3 ;  /* 0x000000031200788c */ /* 0x000fd2000df05670 */
[----:B------:R-:W-:Y:S05]  /*46b0*/  BRA.U UP0, `(.L_x_77) ;  /* 0x0000001100247547 */ /* 0x000fea000b800000 */
[----:B------:R-:W2:Y:S01]  /*46c0*/  LDCU.64 UR4, c[0x0][0x888] ;  /* 0x00011100ff0477ac */ /* 0x000ea20008000a00 */
[----:B------:R-:W3:Y:S01]  /*46d0*/  LDC.64 R12, c[0x0][0x348] ;  /* 0x0000d200ff0c7b82 */ /* 0x000ee20000000a00 */
[----:B------:R-:W-:Y:S02]  /*46e0*/  HFMA2 R9, -RZ, RZ, 0, 0 ;  /* 0x00000000ff097431 */ /* 0x000fe400000001ff */
[----:B------:R-:W-:Y:S01]  /*46f0*/  IMAD.MOV.U32 R11, RZ, RZ, 0x1 ;  /* 0x00000001ff0b7424 */ /* 0x000fe200078e00ff */
[----:B------:R-:W4:Y:S01]  /*4700*/  LDCU UR36, c[0x0][0x370] ;  /* 0x00006e00ff2477ac */ /* 0x000f220008000800 */
[----:B------:R-:W-:Y:S01]  /*4710*/  IMAD.MOV.U32 R10, RZ, RZ, RZ ;  /* 0x000000ffff0a7224 */ /* 0x000fe200078e00ff */
[----:B------:R-:W-:Y:S01]  /*4720*/  MOV R3, 0x2000 ;  /* 0x0000200000037802 */ /* 0x000fe20000000f00 */
[----:B------:R-:W4:Y:S01]  /*4730*/  LDCU.128 UR32, c[0x0][0xb10] ;  /* 0x00016200ff2077ac */ /* 0x000f220008000c00 */
[----:B------:R-:W1:Y:S01]  /*4740*/  LDCU UR29, c[0x0][0x374] ;  /* 0x00006e80ff1d77ac */ /* 0x000e620008000800 */
[----:B------:R-:W1:Y:S01]  /*4750*/  LDCU.64 UR30, c[0x0][0x890] ;  /* 0x00011200ff1e77ac */ /* 0x000e620008000a00 */
[----:B--2---:R-:W-:Y:S01]  /*4760*/  UISETP.NE.U32.AND UP0, UPT, UR4, URZ, UPT ;  /* 0x000000ff0400728c */ /* 0x004fe2000bf05070 */
[----:B------:R-:W2:Y:S01]  /*4770*/  LDCU UR15, c[0x0][0xb0c] ;  /* 0x00016180ff0f77ac */ /* 0x000ea20008000800 */
[----:B------:R-:W3:Y:S01]  /*4780*/  LDCU UR41, c[0x0][0xb20] ;  /* 0x00016400ff2977ac */ /* 0x000ee20008000800 */
[----:B------:R-:W3:Y:S01]  /*4790*/  LDCU UR4, c[0x0][0xb30] ;  /* 0x00016600ff0477ac */ /* 0x000ee20008000800 */
[----:B----4-:R-:W-:-:S02]  /*47a0*/  UIMAD.WIDE.U32 UR6, UR36, UR32, URZ ;  /* 0x00000020240672a5 */ /* 0x010fc4000f8e00ff */
[----:B-1----:R-:W-:Y:S02]  /*47b0*/  UIMAD.WIDE.U32 UR8, UR29, UR35, URZ ;  /* 0x000000231d0872a5 */ /* 0x002fe4000f8e00ff */
[----:B------:R-:W-:Y:S02]  /*47c0*/  USEL UR40, URZ, 0x1, UP5 ;  /* 0x00000001ff287887 */ /* 0x000fe4000a800000 */
[----:B------:R-:W-:Y:S02]  /*47d0*/  UISETP.NE.U32.AND UP6, UPT, UR30, URZ, UPT ;  /* 0x000000ff1e00728c */ /* 0x000fe4000bfc5070 */
[----:B------:R-:W-:Y:S01]  /*47e0*/  UISETP.NE.AND.EX UP5, UPT, UR5, URZ, UPT, UP0 ;  /* 0x000000ff0500728c */ /* 0x000fe2000bfa5300 */
[----:B------:R-:W-:Y:S01]  /*47f0*/  UMOV UR24, 0x400 ;  /* 0x0000040000187882 */ /* 0x000fe20000000000 */
[----:B------:R-:W-:Y:S01]  /*4800*/  UISETP.NE.AND UP0, UPT, UR39, 0x1, UPT ;  /* 0x000000012700788c */ /* 0x000fe2000bf05270 */
[----:B------:R-:W-:Y:S01]  /*4810*/  UMOV UR6, UR7 ;  /* 0x0000000700067c82 */ /* 0x000fe20008000000 */
[----:B------:R-:W-:Y:S01]  /*4820*/  UMOV UR37, UR9 ;  /* 0x0000000900257c82 */ /* 0x000fe20008000000 */
[----:B--2---:R-:W-:Y:S01]  /*4830*/  UISETP.NE.AND UP0, UPT, UR15, 0x1, UPT ;  /* 0x000000010f00788c */ /* 0x004fe2000bf05270 */
[----:B------:R-:W-:Y:S01]  /*4840*/  UMOV UR25, URZ ;  /* 0x000000ff00197c82 */ /* 0x000fe20008000000 */
[----:B------:R-:W-:-:S02]  /*4850*/  UPLOP3.LUT UP4, UPT, UPT, UPT, UPT, 0x40, 0x4 ;  /* 0x000000000004789c */ /* 0x000fc40003f8e870 */
[----:B------:R-:W-:Y:S01]  /*4860*/  UISETP.GE.AND UP2, UPT, UR39, 0x1, UPT ;  /* 0x000000012700788c */ /* 0x000fe2000bf46270 */
[----:B------:R-:W1:Y:S01]  /*4870*/  LDCU.64 UR16, c[0x0][0xb28] ;  /* 0x00016500ff1077ac */ /* 0x000e620008000a00 */
[----:B------:R-:W-:Y:S02]  /*4880*/  ULEA UR24, UR55, UR24, 0x18 ;  /* 0x0000001837187291 */ /* 0x000fe4000f8ec0ff */
[----:B------:R-:W-:Y:S02]  /*4890*/  UISETP.NE.AND.EX UP6, UPT, UR31, URZ, UPT, UP6 ;  /* 0x000000ff1f00728c */ /* 0x000fe4000bfc5360 */
[----:B------:R-:W-:Y:S02]  /*48a0*/  USHF.R.U32.HI UR38, URZ, UR33, UR6 ;  /* 0x00000021ff267299 */ /* 0x000fe40008011606 */
[----:B---3--:R-:W-:Y:S02]  /*48b0*/  USHF.R.U32.HI UR37, URZ, UR41, UR37 ;  /* 0x00000029ff257299 */ /* 0x008fe40008011625 */
[----:B------:R-:W-:-:S02]  /*48c0*/  UISETP.NE.AND UP0, UPT, UR34, 0x1, UPT ;  /* 0x000000012200788c */ /* 0x000fc4000bf05270 */
[----:B------:R-:W-:-:S11]  /*48d0*/  UISETP.NE.AND UP3, UPT, UR4, 0x1, UPT ;  /* 0x000000010400788c */ /* 0x000fd6000bf65270 */
.L_x_86:
[C---:B------:R-:W-:Y:S02]  /*48e0*/  LEA R8, R10.reuse, UR24, 0x3 ;  /* 0x000000180a087c11 */ /* 0x040fe4000f8e18ff */
[----:B------:R-:W-:Y:S02]  /*48f0*/  SHF.L.U32 R0, R9, 0x1f, RZ ;  /* 0x0000001f09007819 */ /* 0x000fe400000006ff */
[----:B------:R-:W-:Y:S02]  /*4900*/  LEA R4, R10, UR24, 0x4 ;  /* 0x000000180a047c11 */ /* 0x000fe4000f8e20ff */
[----:B--2---:R-:W2:Y:S02]  /*4910*/  SYNCS.PHASECHK.TRANS64.TRYWAIT P0, [R8+URZ+0x70], R0 ;  /* 0x00007000080075a7 */ /* 0x004ea400080011ff */
[----:B--2---:R-:W-:Y:S05]  /*4920*/  @!P0 BRA `(.L_x_78) ;  /* 0x0000003800908947 */ /* 0x004fea0003800000 */
.L_x_150:
[----:B------:R-:W3:Y:S01]  /*4930*/  LDS.128 R4, [R4+0x100] ;  /* 0x0001000004047984 */ /* 0x000ee20000000c00 */
[----:B------:R-:W-:Y:S01]  /*4940*/  UISETP.GE.AND UP0, UPT, UR39, 0x1, UPT ;  /* 0x000000012700788c */ /* 0x000fe2000bf06270 */
[----:B------:R-:W-:Y:S01]  /*4950*/  @!PT LDS RZ, [RZ] ;  /* 0x00000000fffff984 */ /* 0x000fe20000000800 */
[----:B------:R-:W-:Y:S01]  /*4960*/  @!PT LDS RZ, [RZ] ;  /* 0x00000000fffff984 */ /* 0x000fe20000000800 */
[----:B------:R-:W-:Y:S01]  /*4970*/  @!PT LDS RZ, [RZ] ;  /* 0x00000000fffff984 */ /* 0x000fe20000000800 */
[----:B------:R-:W-:Y:S01]  /*4980*/  @!PT LDS RZ, [RZ] ;  /* 0x00000000fffff984 */ /* 0x000fe20000000800 */
[----:B------:R4:W-:Y:S06]  /*4990*/  MEMBAR.ALL.CTA ;  /* 0x0000000000007992 */ /* 0x0009ec0000008000 */
[----:B----4-:R-:W4:Y:S01]  /*49a0*/  FENCE.VIEW.ASYNC.S ;  /* 0x00000000000073c6 */ /* 0x010f220000000000 */
[----:B---3--:R-:W-:Y:S11]  /*49b0*/  LOP3.LUT P0, RZ, R6, 0x1, RZ, 0xc0, !PT ;  /* 0x0000000106ff7812 */ /* 0x008ff6000780c0ff */
[----:B------:R-:W-:Y:S02]  /*49c0*/  @!UPT UIADD3 URZ, UPT, UPT, URZ, URZ, URZ ;  /* 0x000000fffffff290 */ /* 0x000fe4000fffe0ff */
[----:B----4-:R-:W-:Y:S01]  /*49d0*/  VOTEU.ANY UP2, P0 ;  /* 0x0000000000ff7886 */ /* 0x010fe20000040100 */
[----:B------:R-:W-:Y:S11]  /*49e0*/  PLOP3.LUT P0, PT, PT, PT, UP2, 0x80, 0x8 ;  /* 0x000000000008781c */ /* 0x000ff60003f0f028 */
[----:B------:R-:W-:Y:S02]  /*49f0*/  @!UPT UIADD3 URZ, UPT, UPT, URZ, URZ, URZ ;  /* 0x000000fffffff290 */ /* 0x000fe4000fffe0ff */
[----:B--2---:R-:W-:Y:S02]  /*4a00*/  @P0 SHF.R.U32.HI R0, RZ, 0x10, R5 ;  /* 0x00000010ff000819 */ /* 0x004fe40000011605 */
[----:B------:R-:W-:Y:S02]  /*4a10*/  @P0 MOV R2, R4 ;  /* 0x0000000400020202 */ /* 0x000fe40000000f00 */
[----:B------:R-:W-:Y:S01]  /*4a20*/  @P0 R2UR UR4, R0 ;  /* 0x00000000000402ca */ /* 0x000fe200000e0000 */
[----:B------:R-:W-:Y:S01]  /*4a30*/  VIADD R0, R8, 0x80 ;  /* 0x0000008008007836 */ /* 0x000fe20000000000 */
[----:B------:R-:W-:Y:S02]  /*4a40*/  @P0 LOP3.LUT R4, R5, 0xffff, RZ, 0xc0, !PT ;  /* 0x0000ffff05040812 */ /* 0x000fe400078ec0ff */
[----:B------:R-:W-:Y:S02]  /*4a50*/  @P0 R2UR UR6, R2 ;  /* 0x00000000020602ca */ /* 0x000fe400000e0000 */
[----:B------:R-:W-:Y:S02]  /*4a60*/  PRMT R0, RZ, 0x654, R0 ;  /* 0x00000654ff007816 */ /* 0x000fe40000000000 */
[----:B------:R-:W-:Y:S02]  /*4a70*/  @P0 R2UR UR5, R4 ;  /* 0x00000000040502ca */ /* 0x000fe400000e0000 */
[----:B------:R2:W-:Y:S03]  /*4a80*/  SYNCS.ARRIVE.TRANS64.RED.A1T0 RZ, [R0+URZ], RZ ;  /* 0x000000ff00ff79a7 */ /* 0x0005e600081004ff */
[----:B------:R-:W-:Y:S04]  /*4a90*/  @UP2 UMOV UR28, UR4 ;  /* 0x00000004001c2c82 */ /* 0x000fe80008000000 */
[----:B------:R-:W-:Y:S04]  /*4aa0*/  @UP2 UMOV UR14, UR6 ;  /* 0x00000006000e2c82 */ /* 0x000fe80008000000 */
[----:B------:R-:W-:Y:S01]  /*4ab0*/  @UP2 UMOV UR13, UR5 ;  /* 0x00000005000d2c82 */ /* 0x000fe20008000000 */
[----:B------:R-:W-:Y:S05]  /*4ac0*/  BRA.U !UP0, `(.L_x_79) ;  /* 0x0000000108c07547 */ /* 0x000fea000b800000 */
[----:B------:R-:W-:Y:S02]  /*4ad0*/  UIMAD.WIDE.U32 UR8, UR13, UR35, URZ ;  /* 0x000000230d0872a5 */ /* 0x000fe4000f8e00ff */
[----:B------:R-:W-:Y:S02]  /*4ae0*/  UP2UR UR12, UPR, URZ, 0x4 ;  /* 0x00000004ff0c7883 */ /* 0x000fe40008000000 */
[----:B------:R-:W-:Y:S02]  /*4af0*/  UISETP.NE.AND UP2, UPT, UR34, 0x1, UPT ;  /* 0x000000012200788c */ /* 0x000fe4000bf45270 */
[----:B------:R-:W-:Y:S02]  /*4b00*/  UIMAD.WIDE.U32 UR10, UR14, UR32, URZ ;  /* 0x000000200e0a72a5 */ /* 0x000fe4000f8e00ff */
[----:B------:R-:W-:Y:S02]  /*4b10*/  USEL UR4, UR29, UR37, !UP2 ;  /* 0x000000251d047287 */ /* 0x000fe4000d000000 */
[----:B------:R-:W-:Y:S02]  /*4b20*/  UISETP.NE.AND UP0, UPT, UR15, 0x1, UPT ;  /* 0x000000010f00788c */ /* 0x000fe4000bf05270 */
[----:B------:R-:W-:Y:S02]  /*4b30*/  UP2UR UR22, UPR, URZ, 0x2 ;  /* 0x00000002ff167883 */ /* 0x000fe40008000000 */
[----:B------:R-:W-:Y:S02]  /*4b40*/  UISETP.NE.AND UP1, UPT, UR39, 0x1, UPT ;  /* 0x000000012700788c */ /* 0x000fe4000bf25270 */
[----:B-1----:R-:W-:Y:S02]  /*4b50*/  UIMAD.WIDE.U32 UR18, UR4, UR16, URZ ;  /* 0x00000010041272a5 */ /* 0x002fe4000f8e00ff */
[----:B------:R-:W-:Y:S01]  /*4b60*/  USEL UR7, UR36, UR38, !UP0 ;  /* 0x0000002624077287 */ /* 0x000fe2000c000000 */
[----:B------:R-:W-:Y:S02]  /*4b70*/  UMOV UR5, UR9 ;  /* 0x0000000900057c82 */ /* 0x000fe40008000000 */
[----:B------:R-:W-:Y:S02]  /*4b80*/  USHF.R.U32.HI UR6, URZ, UR41, UR5 ;  /* 0x00000029ff067299 */ /* 0x000fe40008011605 */
[----:B------:R-:W-:Y:S02]  /*4b90*/  UIMAD.WIDE.U32 UR20, UR7, UR16, URZ ;  /* 0x00000010071472a5 */ /* 0x000fe4000f8e00ff */
[----:B------:R-:W-:Y:S02]  /*4ba0*/  USEL UR6, UR13, UR6, !UP2 ;  /* 0x000000060d067287 */ /* 0x000fe4000d000000 */
[----:B------:R-:W-:Y:S01]  /*4bb0*/  UISETP.NE.AND UP2, UPT, UR12, URZ, UPT ;  /* 0x000000ff0c00728c */ /* 0x000fe2000bf45270 */
[----:B------:R-:W-:Y:S01]  /*4bc0*/  UMOV UR5, UR11 ;  /* 0x0000000b00057c82 */ /* 0x000fe20008000000 */
[----:B------:R-:W-:Y:S02]  /*4bd0*/  UIMAD.WIDE.U32 UR10, UR6, UR16, URZ ;  /* 0x00000010060a72a5 */ /* 0x000fe4000f8e00ff */
[----:B------:R-:W-:Y:S03]  /*4be0*/  USHF.R.U32.HI UR8, URZ, UR33, UR5 ;  /* 0x00000021ff087299 */ /* 0x000fe60008011605 */
[----:B------:R-:W-:Y:S02]  /*4bf0*/  UMOV UR5, UR19 ;  /* 0x0000001300057c82 */ /* 0x000fe40008000000 */
[----:B------:R-:W-:Y:S03]  /*4c00*/  @UP1 USHF.R.U32.HI UR4, URZ, UR17, UR5 ;  /* 0x00000011ff041299 */ /* 0x000fe60008011605 */
[----:B------:R-:W-:Y:S01]  /*4c10*/  UMOV UR5, UR21 ;  /* 0x0000001500057c82 */ /* 0x000fe20008000000 */
[----:B------:R-:W-:Y:S02]  /*4c20*/  UIMAD UR4, UR39, UR4, URZ ;  /* 0x00000004270472a4 */ /* 0x000fe4000f8e02ff */
[----:B------:R-:W-:Y:S02]  /*4c30*/  @UP1 USHF.R.U32.HI UR7, URZ, UR17, UR5 ;  /* 0x00000011ff071299 */ /* 0x000fe40008011605 */
[----:B------:R-:W-:Y:S02]  /*4c40*/  USEL UR5, UR14, UR8, !UP0 ;  /* 0x000000080e057287 */ /* 0x000fe4000c000000 */
[----:B------:R-:W-:Y:S02]  /*4c50*/  UIMAD UR8, UR39, UR7, URZ ;  /* 0x00000007270872a4 */ /* 0x000fe4000f8e02ff */
[----:B------:R-:W-:Y:S03]  /*4c60*/  UISETP.GE.AND UP0, UPT, UR6, UR4, UPT ;  /* 0x000000040600728c */ /* 0x000fe6000bf06270 */
[----:B------:R-:W-:Y:S01]  /*4c70*/  UMOV UR4, UR11 ;  /* 0x0000000b00047c82 */ /* 0x000fe20008000000 */
[----:B------:R-:W-:Y:S02]  /*4c80*/  UISETP.GE.OR UP0, UPT, UR5, UR8, UP0 ;  /* 0x000000080500728c */ /* 0x000fe40008706670 */
[----:B------:R-:W-:Y:S02]  /*4c90*/  USHF.R.U32.HI UR4, URZ, UR17, UR4 ;  /* 0x00000011ff047299 */ /* 0x000fe40008011604 */
[----:B------:R-:W-:Y:S02]  /*4ca0*/  UIMAD.WIDE.U32 UR8, UR5, UR16, URZ ;  /* 0x00000010050872a5 */ /* 0x000fe4000f8e00ff */
[----:B------:R-:W-:Y:S04]  /*4cb0*/  USEL UR10, UR6, UR4, !UP1 ;  /* 0x00000004060a7287 */ /* 0x000fe8000c800000 */
[----:B------:R-:W-:Y:S01]  /*4cc0*/  UIADD3 UR11, UPT, UPT, -UR10, URZ, URZ ;  /* 0x000000ff0a0b7290 */ /* 0x000fe2000fffe1ff */
[----:B------:R-:W-:Y:S02]  /*4cd0*/  @!UP0 UMOV UR4, UR9 ;  /* 0x0000000900048c82 */ /* 0x000fe40008000000 */
[----:B------:R-:W-:Y:S02]  /*4ce0*/  @!UP0 USHF.R.U32.HI UR4, URZ, UR17, UR4 ;  /* 0x00000011ff048299 */ /* 0x000fe40008011604 */
[----:B------:R-:W-:Y:S02]  /*4cf0*/  UIMAD UR8, UR39, UR11, UR6 ;  /* 0x0000000b270872a4 */ /* 0x000fe4000f8e0206 */
[----:B------:R-:W-:Y:S02]  /*4d00*/  @!UP0 USEL UR4, UR5, UR4, !UP1 ;  /* 0x0000000405048287 */ /* 0x000fe4000c800000 */
[----:B------:R-:W-:Y:S02]  /*4d10*/  UISETP.NE.AND UP1, UPT, UR22, URZ, UPT ;  /* 0x000000ff1600728c */ /* 0x000fe4000bf25270 */
[----:B------:R-:W-:Y:S02]  /*4d20*/  @!UP0 UIMAD UR8, UR7, UR8, UR4 ;  /* 0x00000008070882a4 */ /* 0x000fe4000f8e0204 */
[----:B------:R-:W-:Y:S02]  /*4d30*/  @!UP0 UIADD3 UR9, UPT, UPT, UR10, -UR4, URZ ;  /* 0x800000040a098290 */ /* 0x000fe4000fffe0ff */
[----:B------:R-:W-:Y:S02]  /*4d40*/  UIADD3 UR4, UPT, UPT, -UR5, URZ, URZ ;  /* 0x000000ff05047290 */ /* 0x000fe4000fffe1ff */
[----:B------:R-:W-:Y:S02]  /*4d50*/  UIADD3 UR7, UPT, UPT, -UR6, URZ, URZ ;  /* 0x000000ff06077290 */ /* 0x000fe4000fffe1ff */
[----:B------:R-:W-:Y:S02]  /*4d60*/  @!UP0 UIMAD UR6, UR9, UR39, UR5 ;  /* 0x00000027090682a4 */ /* 0x000fe4000f8e0205 */
[----:B------:R-:W-:Y:S02]  /*4d70*/  UIMAD UR14, UR15, UR4, UR14 ;  /* 0x000000040f0e72a4 */ /* 0x000fe4000f8e020e */
[----:B------:R-:W-:Y:S01]  /*4d80*/  UIMAD UR13, UR34, UR7, UR13 ;  /* 0x00000007220d72a4 */ /* 0x000fe2000f8e020d */
[----:B------:R-:W-:Y:S02]  /*4d90*/  @!UP0 UMOV UR5, UR8 ;  /* 0x0000000800058c82 */ /* 0x000fe40008000000 */
[----:B------:R-:W-:Y:S02]  /*4da0*/  UIMAD UR14, UR5, UR15, UR14 ;  /* 0x0000000f050e72a4 */ /* 0x000fe4000f8e020e */
[----:B------:R-:W-:Y:S11]  /*4db0*/  UIMAD UR13, UR6, UR34, UR13 ;  /* 0x00000022060d72a4 */ /* 0x000ff6000f8e020d */
[----:B------:R-:W-:Y:S01]  /*4dc0*/  @!UPT UIADD3 URZ, UPT, UPT, URZ, URZ, URZ ;  /* 0x000000fffffff290 */ /* 0x000fe2000fffe0ff */
.L_x_79:
[----:B------:R-:W3:Y:S01]  /*4dd0*/  @!UP3 LDCU.128 UR20, c[0x0][0xb10] ;  /* 0x00016200ff14b7ac */ /* 0x000ee20008000c00 */
[----:B------:R-:W-:Y:S04]  /*4de0*/  ISETP.NE.U32.AND P0, PT, RZ, UR30, PT ;  /* 0x0000001eff007c0c */ /* 0x000fe8000bf05070 */
[----:B------:R-:W-:Y:S01]  /*4df0*/  ISETP.NE.AND.EX P0, PT, RZ, UR31, PT, P0 ;  /* 0x0000001fff007c0c */ /* 0x000fe2000bf05300 */
[----:B------:R-:W4:Y:S01]  /*4e00*/  @!UP3 LDCU UR5, c[0x0][0xb0c] ;  /* 0x00016180ff05b7ac */ /* 0x000f220008000800 */
[----:B------:R-:W-:Y:S02]  /*4e10*/  USHF.L.U32 UR11, UR26, 0x6, URZ ;  /* 0x000000061a0b7899 */ /* 0x000fe400080006ff */
[----:B------:R-:W-:Y:S02]  /*4e20*/  USHF.L.U32 UR10, UR27, 0x6, URZ ;  /* 0x000000061b0a7899 */ /* 0x000fe400080006ff */
[----:B---3--:R-:W-:Y:S07]  /*4e30*/  UIMAD.WIDE.U32 UR6, UR14, UR20, URZ ;  /* 0x000000140e0672a5 */ /* 0x008fee000f8e00ff */
[----:B------:R-:W-:Y:S01]  /*4e40*/  @!UP3 UMOV UR4, UR7 ;  /* 0x000000070004bc82 */ /* 0x000fe20008000000 */
[----:B----4-:R-:W-:Y:S02]  /*4e50*/  @!UP3 UISETP.NE.AND UP0, UPT, UR5, 0x1, UPT ;  /* 0x000000010500b88c */ /* 0x010fe4000bf05270 */
[----:B------:R-:W-:Y:S02]  /*4e60*/  @!UP3 USHF.R.U32.HI UR4, URZ, UR21, UR4 ;  /* 0x00000015ff04b299 */ /* 0x000fe40008011604 */
[----:B------:R-:W-:Y:S02]  /*4e70*/  UIMAD.WIDE.U32 UR6, UR13, UR23, URZ ;  /* 0x000000170d0672a5 */ /* 0x000fe4000f8e00ff */
[----:B------:R-:W-:Y:S02]  /*4e80*/  @!UP3 USEL UR8, UR14, UR4, !UP0 ;  /* 0x000000040e08b287 */ /* 0x000fe4000c000000 */
[----:B------:R-:W-:Y:S03]  /*4e90*/  @!UP3 UISETP.NE.AND UP0, UPT, UR22, 0x1, UPT ;  /* 0x000000011600b88c */ /* 0x000fe6000bf05270 */
[----:B------:R-:W-:Y:S02]  /*4ea0*/  @!UP3 UMOV UR6, UR7 ;  /* 0x000000070006bc82 */ /* 0x000fe40008000000 */
[----:B------:R-:W3:Y:S02]  /*4eb0*/  @!UP3 LDCU UR4, c[0x0][0xb20] ;  /* 0x00016400ff04b7ac */ /* 0x000ee40008000800 */
[----:B---3--:R-:W-:Y:S04]  /*4ec0*/  @!UP3 USHF.R.U32.HI UR6, URZ, UR4, UR6 ;  /* 0x00000004ff06b299 */ /* 0x008fe80008011606 */
[----:B------:R-:W-:Y:S04]  /*4ed0*/  @!UP3 USEL UR6, UR13, UR6, !UP0 ;  /* 0x000000060d06b287 */ /* 0x000fe8000c000000 */
[----:B------:R-:W-:Y:S02]  /*4ee0*/  @!UP3 UIADD3 UR4, UPT, UPT, -UR8, UR6, URZ ;  /* 0x000000060804b290 */ /* 0x000fe4000fffe1ff */
[----:B------:R-:W-:Y:S02]  /*4ef0*/  @!UP3 UIADD3 UR6, UPT, UPT, UR8, -UR6, URZ ;  /* 0x800000060806b290 */ /* 0x000fe4000fffe0ff */
[----:B------:R-:W-:Y:S02]  /*4f00*/  @!UP3 UIMAD UR14, UR4, UR5, UR14 ;  /* 0x00000005040eb2a4 */ /* 0x000fe4000f8e020e */
[----:B------:R-:W-:Y:S01]  /*4f10*/  @!UP3 UIMAD UR13, UR6, UR22, UR13 ;  /* 0x00000016060db2a4 */ /* 0x000fe2000f8e020d */
[----:B------:R-:W-:Y:S11]  /*4f20*/  BRA.U UP4, `(.L_x_80) ;  /* 0x0000000104107547 */ /* 0x000ff6000b800000 */
[----:B------:R-:W-:Y:S04]  /*4f30*/  MOV R2, UR40 ;  /* 0x0000002800027c02 */ /* 0x000fe80008000f00 */
[----:B------:R-:W-:Y:S04]  /*4f40*/  SHF.L.U32 R2, R2, 0x1f, RZ ;  /* 0x0000001f02027819 */ /* 0x000fe800000006ff */
[----:B------:R-:W3:Y:S02]  /*4f50*/  SYNCS.PHASECHK.TRANS64.TRYWAIT P1, [UR24+0x68], R2 ;  /* 0x00006802ff0075a7 */ /* 0x000ee40008021118 */
[----:B---3--:R-:W-:Y:S05]  /*4f60*/  @!P1 BRA `(.L_x_81) ;  /* 0x0000003400149947 */ /* 0x008fea0003800000 */
.L_x_80:
[----:B------:R-:W-:Y:S05]  /*4f70*/  BRA.U !UP6, `(.L_x_82) ;  /* 0x000000010e387547 */ /* 0x000fea000b800000 */
[----:B------:R-:W-:Y:S01]  /*4f80*/  UPLOP3.LUT UP1, UPT, UPT, UPT, UP5, 0x80, 0x8 ;  /* 0x000000000008789c */ /* 0x000fe20003f2f050 */
[----:B--2---:R-:W-:Y:S01]  /*4f90*/  HFMA2 R0, -RZ, RZ, 0, 5.9604644775390625e-08 ;  /* 0x00000001ff007431 */ /* 0x004fe200000001ff */
[----:B------:R-:W2:Y:S01]  /*4fa0*/  LDCU.64 UR8, c[0x0][0x358] ;  /* 0x00006b00ff0877ac */ /* 0x000ea20008000a00 */
[----:B------:R-:W-:Y:S03]  /*4fb0*/  IMAD.MOV.U32 R52, RZ, RZ, 0x1 ;  /* 0x00000001ff347424 */ /* 0x000fe600078e00ff */
[----:B------:R-:W-:Y:S05]  /*4fc0*/  PLOP3.LUT P1, PT, PT, PT, UP1, 0x80, 0x8 ;  /* 0x000000000008781c */ /* 0x000fea0003f2f018 */
[----:B------:R-:W3:Y:S01]  /*4fd0*/  @UP1 LDCU.64 UR4, c[0x0][0x888] ;  /* 0x00011100ff0417ac */ /* 0x000ee20008000a00 */
[----:B------:R-:W-:Y:S07]  /*4fe0*/  @UP1 UIMAD UR6, UR60, UR30, URZ ;  /* 0x0000001e3c0612a4 */ /* 0x000fee000f8e02ff */
[----:B------:R-:W-:Y:S01]  /*4ff0*/  @!P1 PRMT R52, R0, 0x7610, R52 ;  /* 0x0000761000349816 */ /* 0x000fe20000000034 */
[----:B---3--:R-:W-:Y:S06]  /*5000*/  @UP1 UIMAD.WIDE UR4, UR6, 0x4, UR4 ;  /* 0x00000004060418a5 */ /* 0x008fec000f8e0204 */
[----:B-----5:R-:W-:Y:S01]  /*5010*/  IMAD.U32 R26, RZ, RZ, UR4 ;  /* 0x00000004ff1a7e24 */ /* 0x020fe2000f8e00ff */
[----:B------:R-:W-:Y:S04]  /*5020*/  MOV R27, UR5 ;  /* 0x00000005001b7c02 */ /* 0x000fe80008000f00 */
[----:B------:R-:W3:Y:S01]  /*5030*/  @!UP1 LDCU UR4, c[0x0][0x880] ;  /* 0x00011000ff0497ac */ /* 0x000ee20008000800 */
[----:B--2---:R4:W5:Y:S02]  /*5040*/  @P1 LDG.E R26, desc[UR8][R26.64] ;  /* 0x000000081a1a1981 */ /* 0x004964000c1e1900 */
[----:B---34-:R-:W-:Y:S07]  /*5050*/  @!P1 IMAD.U32 R26, RZ, RZ, UR4 ;  /* 0x00000004ff1a9e24 */ /* 0x018fee000f8e00ff */
.L_x_82:
[----:B-----5:R-:W-:Y:S01]  /*5060*/  @!P0 FSETP.EQ.AND P2, PT, R26, RZ, PT ;  /* 0x000000ff1a00820b */ /* 0x020fe20003f42000 */
[----:B------:R-:W-:Y:S01]  /*5070*/  @!UPT UIADD3 URZ, UPT, UPT, URZ, URZ, URZ ;  /* 0x000000fffffff290 */ /* 0x000fe2000fffe0ff */
[----:B------:R-:W-:Y:S11]  /*5080*/  @!P0 BRA `(.L_x_83) ;  /* 0x0000000000148947 */ /* 0x000ff60003800000 */
[----:B------:R-:W-:Y:S02]  /*5090*/  LOP3.LUT P0, RZ, R52, 0xff, RZ, 0xc0, !PT ;  /* 0x000000ff34ff7812 */ /* 0x000fe4000780c0ff */
[----:B------:R-:W-:Y:S04]  /*50a0*/  PLOP3.LUT P2, PT, PT, PT, UP1, 0x80, 0x8 ;  /* 0x000000000008781c */ /* 0x000fe80003f4f018 */
[----:B------:R-:W-:Y:S07]  /*50b0*/  PLOP3.LUT P2, PT, P2, PT, PT, 0x8, 0x80 ;  /* 0x000000000080781c */ /* 0x000fee000174e170 */
[----:B------:R-:W-:Y:S11]  /*50c0*/  @P0 FSETP.EQ.AND P2, PT, R26, RZ, PT ;  /* 0x000000ff1a00020b */ /* 0x000ff60003f42000 */
[----:B------:R-:W-:Y:S02]  /*50d0*/  @!UPT UIADD3 URZ, UPT, UPT, URZ, URZ, URZ ;  /* 0x000000fffffff290 */ /* 0x000fe4000fffe0ff */
.L_x_83:
[----:B------:R-:W-:Y:S01]  /*50e0*/  ULEA UR4, UR25, UR24, 0x3 ;  /* 0x0000001819047291 */ /* 0x000fe2000f8e18ff */
[----:B--2---:R-:W-:Y:S02]  /*50f0*/  SHF.L.U32 R2, R11, 0x1f, RZ ;  /* 0x0000001f0b027819 */ /* 0x004fe400000006ff */
[----:B------:R-:W-:Y:S04]  /*5100*/  ELECT P1, URZ, PT ;  /* 0x0000000000ff782f */ /* 0x000fe80003820000 */
[----:B------:R-:W-:Y:S02]  /*5110*/  PLOP3.LUT P1, PT, P2, P1, PT, 0xf2, 0x2f ;  /* 0x00000000002f781c */ /* 0x000fe40001723e72 */
[----:B------:R-:W2:Y:S02]  /*5120*/  SYNCS.PHASECHK.TRANS64.TRYWAIT P0, [UR4+0x48], R2 ;  /* 0x00004802ff0075a7 */ /* 0x000ea40008001104 */
[----:B--2---:R-:W-:Y:S09]  /*5130*/  @!P0 BRA `(.L_x_84) ;  /* 0x0000003000b88947 */ /* 0x004ff20003800000 */
.L_x_153:
[----:B------:R-:W-:Y:S01]  /*5140*/  VOTEU.ALL UP0, P1 ;  /* 0x0000000000ff7886 */ /* 0x000fe20000800000 */
[----:B--2---:R-:W-:Y:S01]  /*5150*/  @!P1 IADD3 R2, P0, PT, R12, 0x580, RZ ;  /* 0x000005800c029810 */ /* 0x004fe20007f1e0ff */
[----:B------:R-:W-:Y:S01]  /*5160*/  UIADD3 UR9, UPT, UPT, UR4, 0x30, URZ ;  /* 0x0000003004097890 */ /* 0x000fe2000fffe0ff */
[----:B------:R-:W-:Y:S01]  /*5170*/  VIADD R10, R10, 0x1 ;  /* 0x000000010a0a7836 */ /* 0x000fe20000000000 */
[----:B------:R-:W-:Y:S01]  /*5180*/  UMOV UR22, 0x0 ;  /* 0x0000000000167882 */ /* 0x000fe20000000000 */
[----:B------:R-:W-:Y:S01]  /*5190*/  @!UP0 ULEA UR5, UR25, UR24, 0xd ;  /* 0x0000001819058291 */ /* 0x000fe2000f8e68ff */
[----:B------:R-:W-:Y:S01]  /*51a0*/  @!P1 IMAD.X R0, RZ, RZ, R13, P0 ;  /* 0x000000ffff009224 */ /* 0x000fe200000e060d */
[----:B------:R-:W-:Y:S01]  /*51b0*/  @!P1 R2UR UR7, R2 ;  /* 0x00000000020792ca */ /* 0x000fe200000e0000 */
[----:B------:R-:W-:Y:S01]  /*51c0*/  @!P1 IMAD.MOV.U32 R2, RZ, RZ, 0x2000 ;  /* 0x00002000ff029424 */ /* 0x000fe200078e00ff */
[----:B------:R-:W-:Y:S02]  /*51d0*/  @!UP0 UIADD3 UR8, UPT, UPT, UR5, 0x400, URZ ;  /* 0x0000040005088890 */ /* 0x000fe4000fffe0ff */
[----:B------:R-:W-:Y:S01]  /*51e0*/  UIADD3 UR5, UPT, UPT, UR25, 0x1, URZ ;  /* 0x0000000119057890 */ /* 0x000fe2000fffe0ff */
[----:B------:R-:W-:Y:S01]  /*51f0*/  UMOV UR23, 0x10000000 ;  /* 0x1000000000177882 */ /* 0x000fe20000000000 */
[----:B------:R-:W-:Y:S02]  /*5200*/  UMOV UR12, UR60 ;  /* 0x0000003c000c7c82 */ /* 0x000fe40008000000 */
[----:B------:R-:W-:Y:S04]  /*5210*/  UISETP.NE.AND UP0, UPT, UR5, 0x3, UPT ;  /* 0x000000030500788c */ /* 0x000fe8000bf05270 */
[----:B------:R-:W-:Y:S01]  /*5220*/  USEL UR6, UR5, URZ, UP0 ;  /* 0x000000ff05067287 */ /* 0x000fe20008000000 */
[----:B------:R-:W-:Y:S01]  /*5230*/  @!P1 R2UR UR5, R0 ;  /* 0x00000000000592ca */ /* 0x000fe200000e0000 */
[----:B------:R-:W-:Y:S01]  /*5240*/  IMAD.U32 R4, RZ, RZ, UR7 ;  /* 0x00000007ff047e24 */ /* 0x000fe2000f8e00ff */
[----:B------:R-:W-:Y:S02]  /*5250*/  USEL UR20, URZ, 0x1, UP0 ;  /* 0x00000001ff147887 */ /* 0x000fe40008000000 */
[----:B------:R-:W-:Y:S01]  /*5260*/  VOTEU.ALL UP0, P1 ;  /* 0x0000000000ff7886 */ /* 0x000fe20000800000 */
[----:B------:R-:W-:Y:S01]  /*5270*/  UPRMT UR7, UR55, 0x654, UR9 ;  /* 0x0000065437077896 */ /* 0x000fe20008000009 */
[----:B------:R-:W-:Y:S02]  /*5280*/  @!P1 R2UR UR18, R4 ;  /* 0x00000000041292ca */ /* 0x000fe400000e0000 */
[----:B------:R-:W-:Y:S04]  /*5290*/  LOP3.LUT R11, R11, UR20, RZ, 0x3c, !PT ;  /* 0x000000140b0b7c12 */ /* 0x000fe8000f8e3cff */
[----:B------:R-:W-:Y:S01]  /*52a0*/  SHF.L.U32 R0, R11, 0x1f, RZ ;  /* 0x0000001f0b007819 */ /* 0x000fe200000006ff */
[----:B------:R-:W-:Y:S01]  /*52b0*/  IMAD.U32 R5, RZ, RZ, UR5 ;  /* 0x00000005ff057e24 */ /* 0x000fe2000f8e00ff */
[----:B------:R-:W-:Y:S04]  /*52c0*/  ULEA UR5, UR6, UR24, 0x3 ;  /* 0x0000001806057291 */ /* 0x000fe8000f8e18ff */
[----:B------:R-:W-:Y:S11]  /*52d0*/  @!P1 R2UR UR19, R5 ;  /* 0x00000000051392ca */ /* 0x000ff600000e0000 */
[----:B------:R-:W-:Y:S02]  /*52e0*/  @!UPT UIADD3 URZ, UPT, UPT, URZ, URZ, URZ ;  /* 0x000000fffffff290 */ /* 0x000fe4000fffe0ff */
[----:B------:R2:W-:Y:S01]  /*52f0*/  @!UP0 UTMALDG.3D [UR8], [UR18], desc[UR22] ;  /* 0x00001608120085b4 */ /* 0x0005e20008011000 */
[----:B------:R2:W-:Y:S01]  /*5300*/  @!P1 SYNCS.ARRIVE.TRANS64.RED.A0TR RZ, [UR4+0x30], R2 ;  /* 0x00003002ffff99a7 */ /* 0x0005e20008300404 */
[----:B------:R-:W-:Y:S01]  /*5310*/  SYNCS.ARRIVE.TRANS64.RED.A1T0 RZ, [UR7], RZ ;  /* 0x000000ffffff79a7 */ /* 0x000fe20008100407 */
[----:B------:R-:W3:Y:S02]  /*5320*/  SYNCS.PHASECHK.TRANS64.TRYWAIT P0, [UR5+0x48], R0 ;  /* 0x00004800ff0075a7 */ /* 0x000ee40008001105 */
[----:B--23--:R-:W-:Y:S05]  /*5330*/  @!P0 BRA `(.L_x_85) ;  /* 0x0000003000508947 */ /* 0x00cfea0003800000 */
.L_x_155:
[----:B------:R-:W-:Y:S01]  /*5340*/  UIADD3 UR9, UPT, UPT, UR5, 0x30, URZ ;  /* 0x0000003005097890 */ /* 0x000fe2000fffe0ff */
[----:B--2---:R-:W-:Y:S01]  /*5350*/  @!P1 IADD3 R2, P0, PT, R12, 0x580, RZ ;  /* 0x000005800c029810 */ /* 0x004fe20007f1e0ff */
[----:B------:R-:W-:Y:S01]  /*5360*/  UPLOP3.LUT UP4, UPT, UPT, UPT, UPT, 0x80, 0x8 ;  /* 0x000000000008789c */ /* 0x000fe20003f8f070 */
[----:B------:R-:W-:Y:S01]  /*5370*/  R2UR UR22, R54 ;  /* 0x00000000361672ca */ /* 0x000fe200000e0000 */
[----:B------:R-:W-:Y:S01]  /*5380*/  UMOV UR20, 0x0 ;  /* 0x0000000000147882 */ /* 0x000fe20000000000 */
[----:B------:R-:W-:Y:S01]  /*5390*/  UMOV UR21, 0x10000000 ;  /* 0x1000000000157882 */ /* 0x000fe20000000000 */
[----:B------:R-:W-:Y:S01]  /*53a0*/  UMOV UR12, UR60 ;  /* 0x0000003c000c7c82 */ /* 0x000fe20008000000 */
[----:B------:R-:W-:Y:S01]  /*53b0*/  VOTEU.ALL UP0, P1 ;  /* 0x0000000000ff7886 */ /* 0x000fe20000800000 */
[----:B------:R-:W-:Y:S01]  /*53c0*/  @!P1 IMAD.X R0, RZ, RZ, R13, P0 ;  /* 0x000000ffff009224 */ /* 0x000fe200000e060d */
[----:B------:R-:W-:Y:S01]  /*53d0*/  R2UR UR19, R55 ;  /* 0x00000000371372ca */ /* 0x000fe200000e0000 */
[----:B------:R-:W-:Y:S01]  /*53e0*/  UMOV UR60, UR28 ;  /* 0x0000001c003c7c82 */ /* 0x000fe20008000000 */
[C---:B------:R-:W-:Y:S01]  /*53f0*/  ISETP.NE.AND P0, PT, R10.reuse, 0x2, PT ;  /* 0x000000020a00780c */ /* 0x040fe20003f05270 */
[----:B------:R-:W-:Y:S02]  /*5400*/  @!UP0 ULEA UR4, UR6, UR24, 0xd ;  /* 0x0000001806048291 */ /* 0x000fe4000f8e68ff */
[----:B------:R-:W-:Y:S01]  /*5410*/  @!UP0 UIADD3 UR10, UPT, UPT, UR10, 0x20, URZ ;  /* 0x000000200a0a8890 */ /* 0x000fe2000fffe0ff */
[----:B------:R-:W-:Y:S01]  /*5420*/  SEL R10, R10, RZ, P0 ;  /* 0x000000ff0a0a7207 */ /* 0x000fe20000000000 */
[----:B------:R-:W-:Y:S02]  /*5430*/  @!UP0 UIADD3 UR8, UPT, UPT, UR4, 0x400, URZ ;  /* 0x0000040004088890 */ /* 0x000fe4000fffe0ff */
[----:B------:R-:W-:Y:S01]  /*5440*/  UIADD3 UR4, UPT, UPT, UR6, 0x1, URZ ;  /* 0x0000000106047890 */ /* 0x000fe2000fffe0ff */
[----:B------:R-:W-:Y:S01]  /*5450*/  @!P1 R2UR UR6, R2 ;  /* 0x00000000020692ca */ /* 0x000fe200000e0000 */
[----:B------:R-:W-:Y:S02]  /*5460*/  UIADD3 UR27, UPT, UPT, UR13, UR22, URZ ;  /* 0x000000160d1b7290 */ /* 0x000fe4000fffe0ff */
[----:B------:R-:W-:Y:S02]  /*5470*/  UISETP.NE.AND UP0, UPT, UR4, 0x3, UPT ;  /* 0x000000030400788c */ /* 0x000fe4000bf05270 */
[----:B------:R-:W-:Y:S02]  /*5480*/  UIADD3 UR26, UPT, UPT, UR14, UR19, URZ ;  /* 0x000000130e1a7290 */ /* 0x000fe4000fffe0ff */
[----:B------:R-:W-:Y:S01]  /*5490*/  USEL UR25, UR4, URZ, UP0 ;  /* 0x000000ff04197287 */ /* 0x000fe20008000000 */
[----:B------:R-:W-:Y:S01]  /*54a0*/  @!P1 R2UR UR4, R0 ;  /* 0x00000000000492ca */ /* 0x000fe200000e0000 */
[----:B------:R-:W-:Y:S01]  /*54b0*/  USEL UR18, URZ, 0x1, UP0 ;  /* 0x00000001ff127887 */ /* 0x000fe20008000000 */
[----:B------:R-:W-:Y:S01]  /*54c0*/  SEL R0, RZ, 0x1, P0 ;  /* 0x00000001ff007807 */ /* 0x000fe20000000000 */
[----:B------:R-:W-:Y:S02]  /*54d0*/  VOTEU.ALL UP0, P1 ;  /* 0x0000000000ff7886 */ /* 0x000fe40000800000 */
[----:B------:R-:W-:Y:S01]  /*54e0*/  IMAD.U32 R4, RZ, RZ, UR6 ;  /* 0x00000006ff047e24 */ /* 0x000fe2000f8e00ff */
[----:B------:R-:W-:Y:S02]  /*54f0*/  LOP3.LUT R9, R9, R0, RZ, 0x3c, !PT ;  /* 0x0000000009097212 */ /* 0x000fe400078e3cff */
[----:B------:R-:W-:Y:S02]  /*5500*/  LOP3.LUT R11, R11, UR18, RZ, 0x3c, !PT ;  /* 0x000000120b0b7c12 */ /* 0x000fe4000f8e3cff */
[----:B------:R-:W-:Y:S03]  /*5510*/  @!P1 R2UR UR6, R4 ;  /* 0x00000000040692ca */ /* 0x000fe600000e0000 */
[----:B------:R-:W-:Y:S01]  /*5520*/  IMAD.U32 R5, RZ, RZ, UR4 ;  /* 0x00000004ff057e24 */ /* 0x000fe2000f8e00ff */
[----:B------:R-:W-:Y:S04]  /*5530*/  UPRMT UR4, UR55, 0x654, UR9 ;  /* 0x0000065437047896 */ /* 0x000fe80008000009 */
[----:B------:R-:W-:Y:S11]  /*5540*/  @!P1 R2UR UR7, R5 ;  /* 0x00000000050792ca */ /* 0x000ff600000e0000 */
[----:B------:R-:W-:Y:S02]  /*5550*/  @!UPT UIADD3 URZ, UPT, UPT, URZ, URZ, URZ ;  /* 0x000000fffffff290 */ /* 0x000fe4000fffe0ff */
[----:B------:R2:W-:Y:S01]  /*5560*/  @!UP0 UTMALDG.3D [UR8], [UR6], desc[UR20] ;  /* 0x00001408060085b4 */ /* 0x0005e20008011000 */
[----:B------:R2:W-:Y:S01]  /*5570*/  @!P1 SYNCS.ARRIVE.TRANS64.RED.A0TR RZ, [UR5+0x30], R3 ;  /* 0x00003003ffff99a7 */ /* 0x0005e20008300405 */
[----:B------:R-:W-:Y:S01]  /*5580*/  SYNCS.ARRIVE.TRANS64.RED.A1T0 RZ, [UR4], RZ ;  /* 0x000000ffffff79a7 */ /* 0x000fe20008100404 */
[----:B------:R-:W-:Y:S05]  /*5590*/  BRA.U UP2, `(.L_x_86) ;  /* 0xfffffff102d07547 */ /* 0x000fea000b83ffff */
[----:B------:R-:W-:Y:S01]  /*55a0*/  UIADD3 UR24, UPT, UPT, UR24, 0x48, URZ ;  /* 0x0000004818187890 */ /* 0x000fe2000fffe0ff */
[----:B------:R-:W-:-:S03]  /*55b0*/  SHF.L.U32 R2, R11, 0x1f, RZ ;  /* 0x0000001f0b027819 */ /* 0x000fc600000006ff */
[----:B------:R-:W-:-:S09]  /*55c0*/  ULEA UR4, UR25, UR24, 0x3 ;  /* 0x0000001819047291 */ /* 0x000fd2000f8e18ff */
[----:B------:R-:W3:Y:S02]  /*55d0*/  SYNCS.PHASECHK.TRANS64.TRYWAIT P0, [UR4], R2 ;  /* 0x00000002ff0075a7 */ /* 0x000ee40008001104 */
[----:B---3--:R-:W-:Y:S05]  /*55e0*/  @!P0 BRA `(.L_x_87) ;  /* 0x0000002c00bc8947 */ /* 0x008fea0003800000 */
.L_x_157:
[----:B------:R-:W-:-:S04]  /*55f0*/  UIADD3 UR4, UPT, UPT, UR25, 0x1, URZ ;  /* 0x0000000119047890 */ /* 0x000fc8000fffe0ff */
[----:B------:R-:W-:-:S04]  /*5600*/  UISETP.NE.AND UP0, UPT, UR4, 0x3, UPT ;  /* 0x000000030400788c */ /* 0x000fc8000bf05270 */
[----:B--2---:R-:W-:Y:S02]  /*5610*/  USEL UR6, URZ, 0x1, UP0 ;  /* 0x00000001ff067887 */ /* 0x004fe40008000000 */
[----:B------:R-:W-:-:S04]  /*5620*/  USEL UR4, UR4, URZ, UP0 ;  /* 0x000000ff04047287 */ /* 0x000fc80008000000 */
[----:B------:R-:W-:Y:S01]  /*5630*/  ULEA UR5, UR4, UR24, 0x3 ;  /* 0x0000001804057291 */ /* 0x000fe2000f8e18ff */
[----:B------:R-:W-:-:S04]  /*5640*/  LOP3.LUT R11, R11, UR6, RZ, 0x3c, !PT ;  /* 0x000000060b0b7c12 */ /* 0x000fc8000f8e3cff */
[----:B---3--:R-:W-:-:S04]  /*5650*/  SHF.L.U32 R2, R11, 0x1f, RZ ;  /* 0x0000001f0b027819 */ /* 0x008fc800000006ff */
[----:B------:R-:W2:Y:S02]  /*5660*/  SYNCS.PHASECHK.TRANS64.TRYWAIT P0, [UR5], R2 ;  /* 0x00000002ff0075a7 */ /* 0x000ea40008001105 */
[----:B--2---:R-:W-:Y:S05]  /*5670*/  @!P0 BRA `(.L_x_88) ;  /* 0x0000002c00b08947 */ /* 0x004fea0003800000 */
.L_x_159:
[----:B------:R-:W-:-:S04]  /*5680*/  UIADD3 UR4, UPT, UPT, UR4, 0x1, URZ ;  /* 0x0000000104047890 */ /* 0x000fc8000fffe0ff */
[----:B------:R-:W-:-:S04]  /*5690*/  UISETP.NE.AND UP0, UPT, UR4, 0x3, UPT ;  /* 0x000000030400788c */ /* 0x000fc8000bf05270 */
[----:B------:R-:W-:Y:S02]  /*56a0*/  USEL UR5, URZ, 0x1, UP0 ;  /* 0x00000001ff057887 */ /* 0x000fe40008000000 */
[----:B------:R-:W-:-:S04]  /*56b0*/  USEL UR4, UR4, URZ, UP0 ;  /* 0x000000ff04047287 */ /* 0x000fc80008000000 */
[----:B------:R-:W-:Y:S01]  /*56c0*/  ULEA UR4, UR4, UR24, 0x3 ;  /* 0x0000001804047291 */ /* 0x000fe2000f8e18ff */
[----:B--2---:R-:W-:-:S04]  /*56d0*/  LOP3.LUT R2, R11, UR5, RZ, 0x3c, !PT ;  /* 0x000000050b027c12 */ /* 0x004fc8000f8e3cff */
[----:B------:R-:W-:Y:S01]  /*56e0*/  SHF.L.U32 R2, R2, 0x1f, RZ ;  /* 0x0000001f02027819 */ /* 0x000fe200000006ff */
[----:B------:R-:W-:-:S07]  /*56f0*/  IMAD.U32 R0, RZ, RZ, UR4 ;  /* 0x00000004ff007e24 */ /* 0x000fce000f8e00ff */
.L_x_89:
[----:B--2---:R2:W3:Y:S02]  /*5700*/  SYNCS.PHASECHK.TRANS64.TRYWAIT P0, [R0+URZ], R2 ;  /* 0x00000002000075a7 */ /* 0x0044e400080011ff */
[----:B---3--:R-:W-:Y:S05]  /*5710*/  @!P0 NANOSLEEP.SYNCS 0x989680 ;  /* 0x009896800000895d */ /* 0x008fea0003900000 */
[----:B------:R-:W3:Y:S02]  /*5720*/  @!P0 SYNCS.PHASECHK.TRANS64 P0, [R0+URZ], R2 ;  /* 0x00000002000085a7 */ /* 0x000ee400080010ff */
[----:B-1-3--:R-:W-:Y:S05]  /*5730*/  @P0 EXIT ;  /* 0x000000000000094d */ /* 0x00afea0003800000 */
[----:B------:R-:W-:Y:S05]  /*5740*/  BRA `(.L_x_89) ;  /* 0xfffffffc00ec7947 */ /* 0x000fea000383ffff */
.L_x_77:
[----:B------:R-:W-:-:S06]  /*5750*/  UISETP.GE.AND UP0, UPT, UR18, 0x4, UPT ;  /* 0x000000041200788c */ /* 0x000fcc000bf06270 */
[----:B------:R-:W-:-:S13]  /*5760*/  PLOP3.LUT P0, PT, PT, PT, UP0, 0x80, 0x8 ;  /* 0x000000000008781c */ /* 0x000fda0003f0f008 */
[----:B-1----:R-:W-:Y:S05]  /*5770*/  @!P0 EXIT ;  /* 0x000000000000894d */ /* 0x002fea0003800000 */
[----:B------:R-:W-:Y:S01]  /*5780*/  BAR.SYNC.DEFER_BLOCKING 0x6, 0xa0 ;  /* 0x0182800000007b1d */ /* 0x000fe20000010000 */
[C---:B------:R-:W-:Y:S01]  /*5790*/  IMAD.SHL.U32 R4, R63.reuse, 0x20, RZ ;  /* 0x000000203f047824 */ /* 0x040fe200078e00ff */
[C---:B------:R-:W-:Y:S01]  /*57a0*/  R2P PR, R63.reuse, 0x6 ;  /* 0x000000063f007804 */ /* 0x040fe20000000000 */
[C---:B------:R-:W-:Y:S01]  /*57b0*/  IMAD.SHL.U32 R2, R63.reuse, 0x4, RZ ;  /* 0x000000043f027824 */ /* 0x040fe200078e00ff */
[----:B------:R-:W-:Y:S01]  /*57c0*/  CS2R R58, SRZ ;  /* 0x00000000003a7805 */ /* 0x000fe2000001ff00 */
[C---:B------:R-:W-:Y:S01]  /*57d0*/  IMAD.U32 R23, R63.reuse, 0x10000, RZ ;  /* 0x000100003f177824 */ /* 0x040fe200078e00ff */
[----:B------:R-:W-:Y:S01]  /*57e0*/  UMOV UR43, 0x400 ;  /* 0x00000400002b7882 */ /* 0x000fe20000000000 */
[----:B------:R-:W1:Y:S01]  /*57f0*/  LDCU.64 UR4, c[0x0][0x890] ;  /* 0x00011200ff0477ac */ /* 0x000e620008000a00 */
[----:B------:R-:W2:Y:S01]  /*5800*/  LDC.64 R50, c[0x0][0x8b0] ;  /* 0x00022c00ff327b82 */ /* 0x000ea20000000a00 */
[C---:B------:R-:W-:Y:S01]  /*5810*/  LOP3.LUT R3, R4.reuse, 0xe0, RZ, 0xc0, !PT ;  /* 0x000000e004037812 */ /* 0x040fe200078ec0ff */
[----:B------:R-:W-:Y:S01]  /*5820*/  IMAD.SHL.U32 R27, R63, 0x10, RZ ;  /* 0x000000103f1b7824 */ /* 0x000fe200078e00ff */
[----:B------:R-:W-:Y:S01]  /*5830*/  ULEA UR43, UR55, UR43, 0x18 ;  /* 0x0000002b372b7291 */ /* 0x000fe2000f8ec0ff */
[----:B------:R-:W-:Y:S01]  /*5840*/  LOP3.LUT R4, R4, 0x100, RZ, 0xc0, !PT ;  /* 0x0000010004047812 */ /* 0x000fe200078ec0ff */
[----:B------:R-:W-:Y:S01]  /*5850*/  IMAD.MOV.U32 R62, RZ, RZ, 0x8 ;  /* 0x00000008ff3e7424 */ /* 0x000fe200078e00ff */
[----:B------:R-:W-:Y:S01]  /*5860*/  LOP3.LUT R2, R3, 0x1c, R2, 0xf8, !PT ;  /* 0x0000001c03027812 */ /* 0x000fe200078ef802 */
[----:B------:R-:W-:Y:S01]  /*5870*/  IMAD.MOV.U32 R61, RZ, RZ, 0x10 ;  /* 0x00000010ff3d7424 */ /* 0x000fe200078e00ff */
[----:B------:R-:W3:Y:S01]  /*5880*/  LDC.64 R48, c[0x0][0x8a8] ;  /* 0x00022a00ff307b82 */ /* 0x000ee20000000a00 */
[----:B------:R-:W-:Y:S01]  /*5890*/  SHF.R.U32.HI R3, RZ, 0x2, R63 ;  /* 0x00000002ff037819 */ /* 0x000fe2000001163f */
[----:B------:R-:W-:Y:S01]  /*58a0*/  IMAD.MOV.U32 R22, RZ, RZ, RZ ;  /* 0x000000ffff167224 */ /* 0x000fe200078e00ff */
[----:B------:R-:W-:Y:S01]  /*58b0*/  LOP3.LUT R23, R23, 0x600000, RZ, 0xc0, !PT ;  /* 0x0060000017177812 */ /* 0x000fe200078ec0ff */
[----:B------:R-:W-:Y:S01]  /*58c0*/  IMAD.MOV.U32 R60, RZ, RZ, RZ ;  /* 0x000000ffff3c7224 */ /* 0x000fe200078e00ff */
[----:B------:R-:W-:Y:S01]  /*58d0*/  LOP3.LUT R27, R4, 0x600, R27, 0xf8, !PT ;  /* 0x00000600041b7812 */ /* 0x000fe200078ef81b */
[----:B------:R-:W4:Y:S01]  /*58e0*/  LDCU UR61, c[0x0][0x370] ;  /* 0x00006e00ff3d77ac */ /* 0x000f220008000800 */
[----:B------:R-:W-:Y:S01]  /*58f0*/  LOP3.LUT R2, R2, 0x4, R3, 0x78, !PT ;  /* 0x0000000402027812 */ /* 0x000fe200078e7803 */
[----:B------:R-:W4:Y:S01]  /*5900*/  LDS R0, [UR43+0x120] ;  /* 0x0001202bff007984 */ /* 0x000f220008000800 */
[----:B-1----:R-:W-:Y:S01]  /*5910*/  IMAD.U32 R65, RZ, RZ, UR4 ;  /* 0x00000004ff417e24 */ /* 0x002fe2000f8e00ff */
[----:B------:R-:W-:Y:S01]  /*5920*/  UIADD3 UR4, UPT, UPT, UR43, 0x400, URZ ;  /* 0x000004002b047890 */ /* 0x000fe2000fffe0ff */
[----:B------:R-:W-:Y:S01]  /*5930*/  LOP3.LUT R27, R27, R2, RZ, 0xfc, !PT ;  /* 0x000000021b1b7212 */ /* 0x000fe200078efcff */
[----:B------:R-:W-:Y:S01]  /*5940*/  IMAD.U32 R64, RZ, RZ, UR5 ;  /* 0x00000005ff407e24 */ /* 0x000fe2000f8e00ff */
[----:B------:R-:W-:Y:S01]  /*5950*/  LOP3.LUT R63, R63, 0x60, RZ, 0xc0, !PT ;  /* 0x000000603f3f7812 */ /* 0x000fe200078ec0ff */
[----:B------:R-:W1:Y:S01]  /*5960*/  LDCU UR42, c[0x0][0xb0c] ;  /* 0x00016180ff2a77ac */ /* 0x000e620008000800 */
[----:B------:R-:W-:Y:S01]  /*5970*/  SEL R62, R62, 0xfffffff8, !P1 ;  /* 0xfffffff83e3e7807 */ /* 0x000fe20004800000 */
[----:B------:R-:W-:Y:S01]  /*5980*/  IMAD.U32 R67, RZ, RZ, UR4 ;  /* 0x00000004ff437e24 */ /* 0x000fe2000f8e00ff */
[----:B------:R-:W-:Y:S01]  /*5990*/  SEL R61, R61, 0xfffffff0, !P2 ;  /* 0xfffffff03d3d7807 */ /* 0x000fe20005000000 */
[----:B------:R-:W1:Y:S01]  /*59a0*/  LDCU UR38, c[0x0][0xb30] ;  /* 0x00016600ff2677ac */ /* 0x000e620008000800 */
[----:B------:R-:W1:Y:S01]  /*59b0*/  LDCU.64 UR62, c[0x0][0x888] ;  /* 0x00011100ff3e77ac */ /* 0x000e620008000a00 */
[----:B------:R-:W1:Y:S01]  /*59c0*/  LDCU.64 UR40, c[0x0][0xb28] ;  /* 0x00016500ff2877ac */ /* 0x000e620008000a00 */
[----:B------:R-:W1:Y:S01]  /*59d0*/  LDCU.128 UR56, c[0x0][0xb10] ;  /* 0x00016200ff3877ac */ /* 0x000e620008000c00 */
[----:B------:R-:W1:Y:S01]  /*59e0*/  LDCU UR54, c[0x0][0x374] ;  /* 0x00006e80ff3677ac */ /* 0x000e620008000800 */
[----:B------:R-:W-:Y:S01]  /*59f0*/  UMOV UR53, 0x1 ;  /* 0x0000000100357882 */ /* 0x000fe20000000000 */
[----:B------:R-:W-:Y:S01]  /*5a00*/  UMOV UR45, URZ ;  /* 0x000000ff002d7c82 */ /* 0x000fe20008000000 */
[----:B------:R-:W-:Y:S01]  /*5a10*/  UMOV UR52, URZ ;  /* 0x000000ff00347c82 */ /* 0x000fe20008000000 */
[----:B------:R-:W-:Y:S01]  /*5a20*/  UMOV UR47, URZ ;  /* 0x000000ff002f7c82 */ /* 0x000fe20008000000 */
[----:B-1234-:R-:W-:-:S07]  /*5a30*/  IMAD.IADD R23, R0, 0x1, R23 ;  /* 0x0000000100177824 */ /* 0x01efce00078e0217 */
.L_x_120:
[C---:B------:R-:W-:Y:S02]  /*5a40*/  LEA R0, R58.reuse, UR43, 0x3 ;  /* 0x0000002b3a007c11 */ /* 0x040fe4000f8e18ff */
[----:B------:R-:W-:Y:S02]  /*5a50*/  SHF.L.U32 R2, R59, 0x1f, RZ ;  /* 0x0000001f3b027819 */ /* 0x000fe400000006ff */
[----:B------:R-:W-:Y:S02]  /*5a60*/  LEA R4, R58, UR43, 0x4 ;  /* 0x0000002b3a047c11 */ /* 0x000fe4000f8e20ff */
[----:B------:R-:W1:Y:S02]  /*5a70*/  SYNCS.PHASECHK.TRANS64.TRYWAIT P0, [R0+URZ+0x70], R2 ;  /* 0x00007002000075a7 */ /* 0x000e6400080011ff */
[----:B-1----:R-:W-:Y:S05]  /*5a80*/  @!P0 BRA `(.L_x_90) ;  /* 0x0000002800c48947 */ /* 0x002fea0003800000 */
.L_x_160:
[----:B------:R-:W-:Y:S01]  /*5a90*/  R2UR UR7, R66 ;  /* 0x00000000420772ca */ /* 0x000fe200000e0000 */
[----:B------:R-:W2:Y:S01]  /*5aa0*/  LDS.128 R4, [R4+0x100] ;  /* 0x0001000004047984 */ /* 0x000ea20000000c00 */
[----:B-1----:R-:W-:Y:S01]  /*5ab0*/  VIADD R0, R0, 0x80 ;  /* 0x0000008000007836 */ /* 0x002fe20000000000 */
[----:B------:R-:W-:Y:S04]  /*5ac0*/  UISETP.GE.AND UP0, UPT, UR39, 0x1, UPT ;  /* 0x000000012700788c */ /* 0x000fe8000bf06270 */
[----:B------:R-:W-:Y:S01]  /*5ad0*/  PRMT R0, RZ, 0x654, R0 ;  /* 0x00000654ff007816 */ /* 0x000fe20000000000 */
[----:B------:R-:W-:Y:S01]  /*5ae0*/  @!PT LDS RZ, [RZ] ;  /* 0x00000000fffff984 */ /* 0x000fe20000000800 */
[----:B------:R-:W-:Y:S01]  /*5af0*/  @!PT LDS RZ, [RZ] ;  /* 0x00000000fffff984 */ /* 0x000fe20000000800 */
[----:B------:R-:W-:Y:S01]  /*5b00*/  @!PT LDS RZ, [RZ] ;  /* 0x00000000fffff984 */ /* 0x000fe20000000800 */
[----:B------:R-:W-:Y:S01]  /*5b10*/  @!PT LDS RZ, [RZ] ;  /* 0x00000000fffff984 */ /* 0x000fe20000000800 */
[----:B------:R1:W-:Y:S06]  /*5b20*/  MEMBAR.ALL.CTA ;  /* 0x0000000000007992 */ /* 0x0003ec0000008000 */
[----:B-1----:R-:W1:Y:S02]  /*5b30*/  FENCE.VIEW.ASYNC.S ;  /* 0x00000000000073c6 */ /* 0x002e640000000000 */
[----:B-1----:R1:W-:Y:S01]  /*5b40*/  SYNCS.ARRIVE.TRANS64.RED.A1T0 RZ, [R0+URZ], RZ ;  /* 0x000000ff00ff79a7 */ /* 0x0023e200081004ff */
[----:B--2---:R-:W-:Y:S11]  /*5b50*/  LOP3.LUT P0, RZ, R6, 0x1, RZ, 0xc0, !PT ;  /* 0x0000000106ff7812 */ /* 0x004ff6000780c0ff */
[----:B------:R-:W-:Y:S02]  /*5b60*/  @!UPT UIADD3 URZ, UPT, UPT, URZ, URZ, URZ ;  /* 0x000000fffffff290 */ /* 0x000fe4000fffe0ff */
[----:B------:R-:W-:Y:S01]  /*5b70*/  VOTEU.ANY UP1, P0 ;  /* 0x0000000000ff7886 */ /* 0x000fe20000020100 */
[----:B------:R-:W-:Y:S01]  /*5b80*/  PLOP3.LUT P0, PT, PT, PT, UP1, 0x80, 0x8 ;  /* 0x000000000008781c */ /* 0x000fe20003f0f018 */
[----:B------:R-:W-:Y:S06]  /*5b90*/  UP2UR UR4, UPR, URZ, 0x2 ;  /* 0x00000002ff047883 */ /* 0x000fec0008000000 */
[----:B------:R-:W-:Y:S06]  /*5ba0*/  IMAD.U32 R68, RZ, RZ, UR4 ;  /* 0x00000004ff447e24 */ /* 0x000fec000f8e00ff */
[----:B------:R-:W-:Y:S02]  /*5bb0*/  @P0 SHF.R.U32.HI R2, RZ, 0x10, R5 ;  /* 0x00000010ff020819 */ /* 0x000fe40000011605 */
[----:B------:R-:W-:Y:S02]  /*5bc0*/  @P0 MOV R3, R4 ;  /* 0x0000000400030202 */ /* 0x000fe40000000f00 */
[----:B------:R-:W-:Y:S02]  /*5bd0*/  @P0 R2UR UR4, R2 ;  /* 0x00000000020402ca */ /* 0x000fe400000e0000 */
[----:B------:R-:W-:Y:S02]  /*5be0*/  @P0 LOP3.LUT R4, R5, 0xffff, RZ, 0xc0, !PT ;  /* 0x0000ffff05040812 */ /* 0x000fe400078ec0ff */
[----:B------:R-:W-:Y:S02]  /*5bf0*/  @P0 R2UR UR6, R3 ;  /* 0x00000000030602ca */ /* 0x000fe400000e0000 */
[----:B------:R-:W-:Y:S07]  /*5c00*/  @P0 R2UR UR5, R4 ;  /* 0x00000000040502ca */ /* 0x000fee00000e0000 */
[----:B------:R-:W-:Y:S02]  /*5c10*/  @UP1 UMOV UR7, UR4 ;  /* 0x0000000400071c82 */ /* 0x000fe40008000000 */
[----:B------:R-:W-:Y:S02]  /*5c20*/  IMAD.U32 R66, RZ, RZ, UR7 ;  /* 0x00000007ff427e24 */ /* 0x000fe4000f8e00ff */
[----:B------:R-:W-:Y:S02]  /*5c30*/  @UP1 UMOV UR37, UR6 ;  /* 0x0000000600251c82 */ /* 0x000fe40008000000 */
[----:B------:R-:W-:Y:S01]  /*5c40*/  @UP1 UMOV UR36, UR5 ;  /* 0x0000000500241c82 */ /* 0x000fe20008000000 */
[----:B-1----:R-:W-:Y:S05]  /*5c50*/  BRA.U !UP0, `(.L_x_91) ;  /* 0x0000000108cc7547 */ /* 0x002fea000b800000 */
[----:B------:R-:W1:Y:S01]  /*5c60*/  LDCU UR12, c[0x0][0xb20] ;  /* 0x00016400ff0c77ac */ /* 0x000e620008000800 */
[----:B------:R-:W-:Y:S02]  /*5c70*/  UIMAD.WIDE.U32 UR4, UR54, UR59, URZ ;  /* 0x0000003b360472a5 */ /* 0x000fe4000f8e00ff */
[----:B------:R-:W-:Y:S02]  /*5c80*/  UIMAD.WIDE.U32 UR6, UR61, UR56, URZ ;  /* 0x000000383d0672a5 */ /* 0x000fe4000f8e00ff */
[----:B------:R-:W-:Y:S02]  /*5c90*/  UISETP.NE.AND UP0, UPT, UR58, 0x1, UPT ;  /* 0x000000013a00788c */ /* 0x000fe4000bf05270 */
[----:B------:R-:W-:Y:S02]  /*5ca0*/  UIMAD.WIDE.U32 UR8, UR36, UR59, URZ ;  /* 0x0000003b240872a5 */ /* 0x000fe4000f8e00ff */
[----:B------:R-:W-:Y:S02]  /*5cb0*/  UIMAD.WIDE.U32 UR10, UR37, UR56, URZ ;  /* 0x00000038250a72a5 */ /* 0x000fe4000f8e00ff */
[----:B------:R-:W-:Y:S02]  /*5cc0*/  UISETP.NE.AND UP1, UPT, UR42, 0x1, UPT ;  /* 0x000000012a00788c */ /* 0x000fe4000bf25270 */
[----:B------:R-:W-:Y:S01]  /*5cd0*/  UISETP.NE.AND UP2, UPT, UR39, 0x1, UPT ;  /* 0x000000012700788c */ /* 0x000fe2000bf45270 */
[----:B------:R-:W-:Y:S02]  /*5ce0*/  UMOV UR4, UR5 ;  /* 0x0000000500047c82 */ /* 0x000fe40008000000 */
[----:B-1----:R-:W-:Y:S03]  /*5cf0*/  USHF.R.U32.HI UR5, URZ, UR12, UR4 ;  /* 0x0000000cff057299 */ /* 0x002fe60008011604 */
[----:B------:R-:W-:Y:S02]  /*5d00*/  UMOV UR4, UR7 ;  /* 0x0000000700047c82 */ /* 0x000fe40008000000 */
[----:B------:R-:W-:Y:S02]  /*5d10*/  USHF.R.U32.HI UR7, URZ, UR57, UR4 ;  /* 0x00000039ff077299 */ /* 0x000fe40008011604 */
[----:B------:R-:W-:Y:S02]  /*5d20*/  USEL UR4, UR54, UR5, !UP0 ;  /* 0x0000000536047287 */ /* 0x000fe4000c000000 */
[----:B------:R-:W-:Y:S01]  /*5d30*/  USEL UR7, UR61, UR7, !UP1 ;  /* 0x000000073d077287 */ /* 0x000fe2000c800000 */
[----:B------:R-:W-:Y:S01]  /*5d40*/  UMOV UR5, UR9 ;  /* 0x0000000900057c82 */ /* 0x000fe20008000000 */
[----:B------:R-:W-:Y:S02]  /*5d50*/  UIMAD.WIDE.U32 UR8, UR4, UR40, URZ ;  /* 0x00000028040872a5 */ /* 0x000fe4000f8e00ff */
[----:B------:R-:W-:Y:S03]  /*5d60*/  USHF.R.U32.HI UR6, URZ, UR12, UR5 ;  /* 0x0000000cff067299 */ /* 0x000fe60008011605 */
[----:B------:R-:W-:Y:S01]  /*5d70*/  UMOV UR5, UR11 ;  /* 0x0000000b00057c82 */ /* 0x000fe20008000000 */
[----:B------:R-:W-:Y:S02]  /*5d80*/  UIMAD.WIDE.U32 UR10, UR7, UR40, URZ ;  /* 0x00000028070a72a5 */ /* 0x000fe4000f8e00ff */
[----:B------:R-:W-:Y:S02]  /*5d90*/  USHF.R.U32.HI UR12, URZ, UR57, UR5 ;  /* 0x00000039ff0c7299 */ /* 0x000fe40008011605 */
[----:B------:R-:W-:Y:S01]  /*5da0*/  USEL UR6, UR36, UR6, !UP0 ;  /* 0x0000000624067287 */ /* 0x000fe2000c000000 */
[----:B------:R-:W-:Y:S02]  /*5db0*/  UMOV UR5, UR9 ;  /* 0x0000000900057c82 */ /* 0x000fe40008000000 */
[----:B------:R-:W-:Y:S01]  /*5dc0*/  UMOV UR10, UR11 ;  /* 0x0000000b000a7c82 */ /* 0x000fe20008000000 */
[----:B------:R-:W-:Y:S02]  /*5dd0*/  @UP2 USHF.R.U32.HI UR4, URZ, UR41, UR5 ;  /* 0x00000029ff042299 */ /* 0x000fe40008011605 */
[----:B------:R-:W-:Y:S02]  /*5de0*/  @UP2 USHF.R.U32.HI UR7, URZ, UR41, UR10 ;  /* 0x00000029ff072299 */ /* 0x000fe4000801160a */
[----:B------:R-:W-:Y:S02]  /*5df0*/  UIMAD UR4, UR39, UR4, URZ ;  /* 0x00000004270472a4 */ /* 0x000fe4000f8e02ff */
[----:B------:R-:W-:Y:S02]  /*5e00*/  UIMAD.WIDE.U32 UR10, UR6, UR40, URZ ;  /* 0x00000028060a72a5 */ /* 0x000fe4000f8e00ff */
[----:B------:R-:W-:Y:S02]  /*5e10*/  USEL UR5, UR37, UR12, !UP1 ;  /* 0x0000000c25057287 */ /* 0x000fe4000c800000 */
[----:B------:R-:W-:Y:S02]  /*5e20*/  UIMAD UR8, UR39, UR7, URZ ;  /* 0x00000007270872a4 */ /* 0x000fe4000f8e02ff */
[----:B------:R-:W-:Y:S03]  /*5e30*/  UISETP.GE.AND UP0, UPT, UR6, UR4, UPT ;  /* 0x000000040600728c */ /* 0x000fe6000bf06270 */
[----:B------:R-:W-:Y:S01]  /*5e40*/  UMOV UR4, UR11 ;  /* 0x0000000b00047c82 */ /* 0x000fe20008000000 */
[----:B------:R-:W-:Y:S02]  /*5e50*/  UISETP.GE.OR UP0, UPT, UR5, UR8, UP0 ;  /* 0x000000080500728c */ /* 0x000fe40008706670 */
[----:B------:R-:W-:Y:S02]  /*5e60*/  USHF.R.U32.HI UR4, URZ, UR41, UR4 ;  /* 0x00000029ff047299 */ /* 0x000fe40008011604 */
[----:B------:R-:W-:Y:S02]  /*5e70*/  UIMAD.WIDE.U32 UR8, UR5, UR40, URZ ;  /* 0x00000028050872a5 */ /* 0x000fe4000f8e00ff */
[----:B------:R-:W-:Y:S02]  /*5e80*/  USEL UR11, UR6, UR4, !UP2 ;  /* 0x00000004060b7287 */ /* 0x000fe4000d000000 */
[----:B------:R-:W-:Y:S02]  /*5e90*/  UIADD3 UR8, UPT, UPT, -UR5, URZ, URZ ;  /* 0x000000ff05087290 */ /* 0x000fe4000fffe1ff */
[----:B------:R-:W-:Y:S01]  /*5ea0*/  UIADD3 UR10, UPT, UPT, -UR11, URZ, URZ ;  /* 0x000000ff0b0a7290 */ /* 0x000fe2000fffe1ff */
[----:B------:R-:W-:Y:S01]  /*5eb0*/  @!UP0 UMOV UR4, UR9 ;  /* 0x0000000900048c82 */ /* 0x000fe20008000000 */
[----:B------:R-:W-:Y:S02]  /*5ec0*/  UIADD3 UR9, UPT, UPT, -UR6, URZ, URZ ;  /* 0x000000ff06097290 */ /* 0x000fe4000fffe1ff */
[----:B------:R-:W-:Y:S02]  /*5ed0*/  @!UP0 USHF.R.U32.HI UR4, URZ, UR41, UR4 ;  /* 0x00000029ff048299 */ /* 0x000fe40008011604 */
[----:B------:R-:W-:Y:S02]  /*5ee0*/  UIMAD UR10, UR39, UR10, UR6 ;  /* 0x0000000a270a72a4 */ /* 0x000fe4000f8e0206 */
[----:B------:R-:W-:Y:S04]  /*5ef0*/  @!UP0 USEL UR4, UR5, UR4, !UP2 ;  /* 0x0000000405048287 */ /* 0x000fe8000d000000 */
[----:B------:R-:W-:Y:S02]  /*5f00*/  @!UP0 UIMAD UR10, UR7, UR10, UR4 ;  /* 0x0000000a070a82a4 */ /* 0x000fe4000f8e0204 */
[----:B------:R-:W-:Y:S02]  /*5f10*/  @!UP0 UIADD3 UR11, UPT, UPT, UR11, -UR4, URZ ;  /* 0x800000040b0b8290 */ /* 0x000fe4000fffe0ff */
[----:B------:R-:W-:Y:S02]  /*5f20*/  UIMAD UR7, UR42, UR8, UR37 ;  /* 0x000000082a0772a4 */ /* 0x000fe4000f8e0225 */
[----:B------:R-:W-:Y:S02]  /*5f30*/  @!UP0 UIMAD UR6, UR11, UR39, UR5 ;  /* 0x000000270b0682a4 */ /* 0x000fe4000f8e0205 */
[----:B------:R-:W-:Y:S01]  /*5f40*/  UIMAD UR4, UR58, UR9, UR36 ;  /* 0x000000093a0472a4 */ /* 0x000fe2000f8e0224 */
[----:B------:R-:W-:Y:S02]  /*5f50*/  @!UP0 UMOV UR5, UR10 ;  /* 0x0000000a00058c82 */ /* 0x000fe40008000000 */
[----:B------:R-:W-:Y:S02]  /*5f60*/  UIMAD UR37, UR5, UR42, UR7 ;  /* 0x0000002a052572a4 */ /* 0x000fe4000f8e0207 */
[----:B------:R-:W-:Y:S11]  /*5f70*/  UIMAD UR36, UR6, UR58, UR4 ;  /* 0x0000003a062472a4 */ /* 0x000ff6000f8e0204 */
[----:B------:R-:W-:Y:S01]  /*5f80*/  @!UPT UIADD3 URZ, UPT, UPT, URZ, URZ, URZ ;  /* 0x000000fffffff290 */ /* 0x000fe2000fffe0ff */
.L_x_91:
[----:B------:R-:W-:Y:S01]  /*5f90*/  UISETP.NE.AND UP0, UPT, UR38, 0x1, UPT ;  /* 0x000000012600788c */ /* 0x000fe2000bf05270 */
[----:B------:R-:W-:Y:S01]  /*5fa0*/  R2UR UR11, R67 ;  /* 0x00000000430b72ca */ /* 0x000fe200000e0000 */
[----:B------:R-:W-:Y:S01]  /*5fb0*/  USHF.L.U32 UR50, UR26, 0x6, URZ ;  /* 0x000000061a327899 */ /* 0x000fe200080006ff */
[----:B------:R-:W-:Y:S01]  /*5fc0*/  IADD3 R58, PT, PT, R58, 0x1, RZ ;  /* 0x000000013a3a7810 */ /* 0x000fe20007ffe0ff */
[----:B------:R-:W-:Y:S07]  /*5fd0*/  USHF.L.U32 UR49, UR27, 0x6, URZ ;  /* 0x000000061b317899 */ /* 0x000fee00080006ff */
[----:B------:R-:W1:Y:S01]  /*5fe0*/  @!UP0 LDCU.128 UR12, c[0x0][0xb10] ;  /* 0x00016200ff0c87ac */ /* 0x000e620008000c00 */
[----:B------:R-:W2:Y:S01]  /*5ff0*/  @!UP0 LDCU UR5, c[0x0][0xb0c] ;  /* 0x00016180ff0587ac */ /* 0x000ea20008000800 */
[----:B------:R-:W3:Y:S01]  /*6000*/  @!UP0 LDCU UR10, c[0x0][0xb20] ;  /* 0x00016400ff0a87ac */ /* 0x000ee20008000800 */
[----:B-1----:R-:W-:Y:S02]  /*6010*/  UIMAD.WIDE.U32 UR8, UR37, UR12, URZ ;  /* 0x0000000c250872a5 */ /* 0x002fe4000f8e00ff */
[----:B------:R-:W-:Y:S02]  /*6020*/  UIMAD.WIDE.U32 UR6, UR36, UR15, URZ ;  /* 0x0000000f240672a5 */ /* 0x000fe4000f8e00ff */
[----:B------:R-:W-:Y:S03]  /*6030*/  @!UP0 UISETP.NE.AND UP1, UPT, UR14, 0x1, UPT ;  /* 0x000000010e00888c */ /* 0x000fe6000bf25270 */
[----:B------:R-:W-:Y:S01]  /*6040*/  @!UP0 UMOV UR4, UR9 ;  /* 0x0000000900048c82 */ /* 0x000fe20008000000 */
[----:B--2---:R-:W-:Y:S02]  /*6050*/  @!UP0 UISETP.NE.AND UP2, UPT, UR5, 0x1, UPT ;  /* 0x000000010500888c */ /* 0x004fe4000bf45270 */
[----:B------:R-:W-:Y:S01]  /*6060*/  @!UP0 USHF.R.U32.HI UR4, URZ, UR13, UR4 ;  /* 0x0000000dff048299 */ /* 0x000fe20008011604 */
[----:B------:R-:W-:Y:S02]  /*6070*/  @!UP0 UMOV UR6, UR7 ;  /* 0x0000000700068c82 */ /* 0x000fe40008000000 */
[----:B---3--:R-:W-:Y:S02]  /*6080*/  @!UP0 USHF.R.U32.HI UR6, URZ, UR10, UR6 ;  /* 0x0000000aff068299 */ /* 0x008fe40008011606 */
[----:B------:R-:W-:Y:S02]  /*6090*/  @!UP0 USEL UR7, UR37, UR4, !UP2 ;  /* 0x0000000425078287 */ /* 0x000fe4000d000000 */
[----:B------:R-:W-:Y:S04]  /*60a0*/  @!UP0 USEL UR6, UR36, UR6, !UP1 ;  /* 0x0000000624068287 */ /* 0x000fe8000c800000 */
[----:B------:R-:W-:Y:S02]  /*60b0*/  @!UP0 UIADD3 UR4, UPT, UPT, -UR7, UR6, URZ ;  /* 0x0000000607048290 */ /* 0x000fe4000fffe1ff */
[----:B------:R-:W-:Y:S02]  /*60c0*/  @!UP0 UIADD3 UR6, UPT, UPT, UR7, -UR6, URZ ;  /* 0x8000000607068290 */ /* 0x000fe4000fffe0ff */
[----:B------:R-:W-:Y:S02]  /*60d0*/  @!UP0 UIMAD UR37, UR4, UR5, UR37 ;  /* 0x00000005042582a4 */ /* 0x000fe4000f8e0225 */
[----:B------:R-:W-:Y:S02]  /*60e0*/  @!UP0 UIMAD UR36, UR6, UR14, UR36 ;  /* 0x0000000e062482a4 */ /* 0x000fe4000f8e0224 */
[----:B------:R-:W-:Y:S09]  /*60f0*/  ULOP3.LUT UP0, URZ, UR11, 0x3f0, URZ, 0xc0, !UPT ;  /* 0x000003f00bff7892 */ /* 0x000ff2000f80c0ff */
[----:B------:R-:W-:Y:S05]  /*6100*/  BRA.U !UP0, `(.L_x_92) ;  /* 0x00000001087c7547 */ /* 0x000fea000b800000 */
[----:B------:R-:W1:Y:S01]  /*6110*/  LDCU.64 UR8, c[0x4][0x80] ;  /* 0x01001000ff0877ac */ /* 0x000e620008000a00 */
[----:B------:R-:W-:Y:S01]  /*6120*/  MOV R2, 0x0 ;  /* 0x0000000000027802 */ /* 0x000fe20000000f00 */
[----:B------:R-:W-:Y:S02]  /*6130*/  HFMA2 R12, -RZ, RZ, 0, 5.9604644775390625e-08 ;  /* 0x00000001ff0c7431 */ /* 0x000fe400000001ff */
[----:B------:R-:W-:Y:S01]  /*6140*/  IMAD.MOV.U32 R8, RZ, RZ, 0x70 ;  /* 0x00000070ff087424 */ /* 0x000fe200078e00ff */
[----:B------:R2:W3:Y:S01]  /*6150*/  LDC.64 R14, c[0x4][R2] ;  /* 0x01000000020e7b82 */ /* 0x0004e20000000a00 */
[----:B------:R-:W4:Y:S01]  /*6160*/  LDCU.64 UR6, c[0x4][0x88] ;  /* 0x01001100ff0677ac */ /* 0x000f220008000a00 */
[----:B------:R-:W-:Y:S01]  /*6170*/  IMAD.MOV.U32 R13, RZ, RZ, RZ ;  /* 0x000000ffff0d7224 */ /* 0x000fe200078e00ff */
[----:B------:R-:W2:Y:S01]  /*6180*/  LDCU.64 UR4, c[0x4][0x8] ;  /* 0x01000100ff0477ac */ /* 0x000ea20008000a00 */
[----:B-1----:R-:W-:Y:S01]  /*6190*/  MOV R5, UR9 ;  /* 0x0000000900057c02 */ /* 0x002fe20008000f00 */
[----:B------:R-:W-:Y:S01]  /*61a0*/  IMAD.U32 R4, RZ, RZ, UR8 ;  /* 0x00000008ff047e24 */ /* 0x000fe2000f8e00ff */
[----:B----4-:R-:W-:Y:S01]  /*61b0*/  MOV R7, UR7 ;  /* 0x0000000700077c02 */ /* 0x010fe20008000f00 */
[----:B------:R-:W-:Y:S01]  /*61c0*/  IMAD.U32 R6, RZ, RZ, UR6 ;  /* 0x00000006ff067e24 */ /* 0x000fe2000f8e00ff */
[----:B--2---:R-:W-:Y:S01]  /*61d0*/  MOV R11, UR5 ;  /* 0x00000005000b7c02 */ /* 0x004fe20008000f00 */
[----:B------:R-:W-:Y:S02]  /*61e0*/  IMAD.U32 R10, RZ, RZ, UR4 ;  /* 0x00000004ff0a7e24 */ /* 0x000fe4000f8e00ff */
[----:B------:R-:W-:Y:S07]  /*61f0*/  LEPC R20, `(.L_x_93) ;  /* 0x000000001014794e */ /* 0x000fee0000000000 */
[----:B---3-5:R-:W-:Y:S05]  /*6200*/  CALL.ABS.NOINC R14 ;  /* 0x000000000e007343 */ /* 0x028fea0003c00000 */
.L_x_93:
[----:B------:R-:W1:Y:S01]  /*6210*/  LDCU.64 UR8, c[0x4][0x80] ;  /* 0x01001000ff0877ac */ /* 0x000e620008000a00 */
[----:B------:R-:W2:Y:S01]  /*6220*/  LDC.64 R2, c[0x4][R2] ;  /* 0x0100000002027b82 */ /* 0x000ea20000000a00 */
[----:B------:R-:W-:Y:S02]  /*6230*/  HFMA2 R12, -RZ, RZ, 0, 5.9604644775390625e-08 ;  /* 0x00000001ff0c7431 */ /* 0x000fe400000001ff */
[----:B------:R-:W-:Y:S02]  /*6240*/  IMAD.MOV.U32 R8, RZ, RZ, 0x70 ;  /* 0x00000070ff087424 */ /* 0x000fe400078e00ff */
[----:B------:R-:W-:Y:S01]  /*6250*/  IMAD.MOV.U32 R13, RZ, RZ, RZ ;  /* 0x000000ffff0d7224 */ /* 0x000fe200078e00ff */
[----:B------:R-:W3:Y:S01]  /*6260*/  LDCU.64 UR6, c[0x4][0x88] ;  /* 0x01001100ff0677ac */ /* 0x000ee20008000a00 */
[----:B------:R-:W4:Y:S01]  /*6270*/  LDCU.64 UR4, c[0x4][0x8] ;  /* 0x01000100ff0477ac */ /* 0x000f220008000a00 */
[----:B-1----:R-:W-:Y:S02]  /*6280*/  MOV R4, UR8 ;  /* 0x0000000800047c02 */ /* 0x002fe40008000f00 */
[----:B------:R-:W-:Y:S02]  /*6290*/  MOV R5, UR9 ;  /* 0x0000000900057c02 */ /* 0x000fe40008000f00 */
[----:B---3--:R-:W-:Y:S01]  /*62a0*/  MOV R7, UR7 ;  /* 0x0000000700077c02 */ /* 0x008fe20008000f00 */
[----:B------:R-:W-:Y:S01]  /*62b0*/  IMAD.U32 R6, RZ, RZ, UR6 ;  /* 0x00000006ff067e24 */ /* 0x000fe2000f8e00ff */
[----:B----4-:R-:W-:Y:S01]  /*62c0*/  MOV R11, UR5 ;  /* 0x00000005000b7c02 */ /* 0x010fe20008000f00 */
[----:B------:R-:W-:Y:S02]  /*62d0*/  IMAD.U32 R10, RZ, RZ, UR4 ;  /* 0x00000004ff0a7e24 */ /* 0x000fe4000f8e00ff */
[----:B------:R-:W-:Y:S07]  /*62e0*/  LEPC R20, `(.L_x_92) ;  /* 0x000000001014794e */ /* 0x000fee0000000000 */
[----:B--2---:R-:W-:Y:S05]  /*62f0*/  CALL.ABS.NOINC R2 ;  /* 0x0000000002007343 */ /* 0x004fea0003c00000 */
.L_x_92:
[----:B------:R-:W-:Y:S02]  /*6300*/  R2UR UR6, R56 ;  /* 0x00000000380672ca */ /* 0x000fe400000e0000 */
[----:B------:R-:W-:Y:S02]  /*6310*/  R2UR UR5, R65 ;  /* 0x00000000410572ca */ /* 0x000fe400000e0000 */
[----:B------:R-:W-:Y:S02]  /*6320*/  R2UR UR4, R64 ;  /* 0x00000000400472ca */ /* 0x000fe400000e0000 */
[----:B------:R-:W-:Y:S02]  /*6330*/  ISETP.NE.U32.AND P4, PT, R50, RZ, PT ;  /* 0x000000ff3200720c */ /* 0x000fe40003f85070 */
[----:B------:R-:W-:Y:S02]  /*6340*/  ISETP.NE.U32.AND P2, PT, RZ, UR62, PT ;  /* 0x0000003eff007c0c */ /* 0x000fe4000bf45070 */
[----:B------:R-:W-:Y:S02]  /*6350*/  ISETP.NE.AND.EX P4, PT, R51, RZ, PT, P4 ;  /* 0x000000ff3300720c */ /* 0x000fe40003f85340 */
[----:B------:R-:W-:Y:S01]  /*6360*/  ISETP.NE.AND.EX P2, PT, RZ, UR63, PT, P2 ;  /* 0x0000003fff007c0c */ /* 0x000fe2000bf45320 */
[----:B------:R-:W-:Y:S02]  /*6370*/  UISETP.NE.AND UP2, UPT, UR6, URZ, UPT ;  /* 0x000000ff0600728c */ /* 0x000fe4000bf45270 */
[----:B------:R-:W-:Y:S04]  /*6380*/  UISETP.NE.U32.AND UP0, UPT, UR5, URZ, UPT ;  /* 0x000000ff0500728c */ /* 0x000fe8000bf05070 */
[----:B------:R-:W-:Y:S01]  /*6390*/  UISETP.NE.AND.EX UP1, UPT, UR4, URZ, UPT, UP0 ;  /* 0x000000ff0400728c */ /* 0x000fe2000bf25300 */
[----:B------:R-:W-:Y:S01]  /*63a0*/  PLOP3.LUT P1, PT, PT, PT, UP2, 0x80, 0x8 ;  /* 0x000000000008781c */ /* 0x000fe20003f2f028 */
[----:B------:R-:W-:Y:S03]  /*63b0*/  UPLOP3.LUT UP0, UPT, UPT, UPT, UPT, 0x40, 0x4 ;  /* 0x000000000004789c */ /* 0x000fe60003f0e870 */
[----:B------:R-:W-:Y:S06]  /*63c0*/  @UP2 UPLOP3.LUT UP0, UPT, UPT, UPT, UP1, 0x80, 0x8 ;  /* 0x000000000008289c */ /* 0x000fec0003f0f010 */
[----:B------:R-:W-:Y:S01]  /*63d0*/  PLOP3.LUT P0, PT, PT, PT, UP0, 0x80, 0x8 ;  /* 0x000000000008781c */ /* 0x000fe20003f0f008 */
[----:B------:R-:W-:Y:S01]  /*63e0*/  @!UPT UIADD3 URZ, UPT, UPT, URZ, URZ, URZ ;  /* 0x000000fffffff290 */ /* 0x000fe2000fffe0ff */
[----:B------:R-:W-:Y:S11]  /*63f0*/  BRA.U !UP1, `(.L_x_94) ;  /* 0x0000000109407547 */ /* 0x000ff6000b800000 */
[----:B------:R-:W-:Y:S01]  /*6400*/  UISETP.NE.U32.AND UP0, UPT, UR62, URZ, UPT ;  /* 0x000000ff3e00728c */ /* 0x000fe2000bf05070 */
[----:B------:R-:W-:Y:S01]  /*6410*/  R2UR UR6, R65 ;  /* 0x00000000410672ca */ /* 0x000fe200000e0000 */
[----:B------:R-:W1:Y:S01]  /*6420*/  LDCU.64 UR8, c[0x0][0x358] ;  /* 0x00006b00ff0877ac */ /* 0x000e620008000a00 */
[----:B------:R-:W-:Y:S02]  /*6430*/  HFMA2 R52, -RZ, RZ, 0, 5.9604644775390625e-08 ;  /* 0x00000001ff347431 */ /* 0x000fe400000001ff */
[----:B------:R-:W-:Y:S01]  /*6440*/  IMAD.MOV.U32 R0, RZ, RZ, 0x1 ;  /* 0x00000001ff007424 */ /* 0x000fe200078e00ff */
[----:B------:R-:W-:Y:S06]  /*6450*/  UISETP.NE.AND.EX UP0, UPT, UR63, URZ, UPT, UP0 ;  /* 0x000000ff3f00728c */ /* 0x000fec000bf05300 */
[----:B------:R-:W-:Y:S05]  /*6460*/  PLOP3.LUT P3, PT, PT, PT, UP0, 0x80, 0x8 ;  /* 0x000000000008781c */ /* 0x000fea0003f6f008 */
[----:B------:R-:W2:Y:S01]  /*6470*/  @UP0 LDCU.64 UR4, c[0x0][0x888] ;  /* 0x00011100ff0407ac */ /* 0x000ea20008000a00 */
[----:B------:R-:W-:Y:S07]  /*6480*/  @UP0 UIMAD UR6, UR60, UR6, URZ ;  /* 0x000000063c0602a4 */ /* 0x000fee000f8e02ff */
[----:B------:R-:W-:Y:S01]  /*6490*/  @!P3 PRMT R52, R0, 0x7610, R52 ;  /* 0x000076100034b816 */ /* 0x000fe20000000034 */
[----:B--2---:R-:W-:Y:S06]  /*64a0*/  @UP0 UIMAD.WIDE UR4, UR6, 0x4, UR4 ;  /* 0x00000004060408a5 */ /* 0x004fec000f8e0204 */
[----:B------:R-:W-:Y:S02]  /*64b0*/  IMAD.U32 R2, RZ, RZ, UR4 ;  /* 0x00000004ff027e24 */ /* 0x000fe4000f8e00ff */
[----:B------:R-:W-:Y:S03]  /*64c0*/  IMAD.U32 R3, RZ, RZ, UR5 ;  /* 0x00000005ff037e24 */ /* 0x000fe6000f8e00ff */
[----:B------:R-:W2:Y:S02]  /*64d0*/  @!UP0 LDCU UR4, c[0x0][0x880] ;  /* 0x00011000ff0487ac */ /* 0x000ea40008000800 */
[----:B-1---5:R1:W5:Y:S02]  /*64e0*/  @P3 LDG.E R26, desc[UR8][R2.64] ;  /* 0x00000008021a3981 */ /* 0x022364000c1e1900 */
[----:B-12---:R-:W-:Y:S02]  /*64f0*/  @!P3 MOV R26, UR4 ;  /* 0x00000004001abc02 */ /* 0x006fe40008000f00 */
.L_x_94:
[----:B------:R-:W-:Y:S05]  /*6500*/  @!P4 BRA `(.L_x_95) ;  /* 0x000000000024c947 */ /* 0x000fea0003800000 */
[----:B------:R-:W-:Y:S01]  /*6510*/  ISETP.NE.U32.AND P3, PT, R48, RZ, PT ;  /* 0x000000ff3000720c */ /* 0x000fe20003f65070 */
[----:B------:R-:W1:Y:S03]  /*6520*/  LDCU.64 UR4, c[0x0][0x358] ;  /* 0x00006b00ff0477ac */ /* 0x000e660008000a00 */
[----:B------:R-:W-:Y:S11]  /*6530*/  ISETP.NE.AND.EX P3, PT, R49, RZ, PT, P3 ;  /* 0x000000ff3100720c */ /* 0x000ff60003f65330 */
[----:B------:R-:W-:Y:S02]  /*6540*/  @!UPT UIADD3 URZ, UPT, UPT, URZ, URZ, URZ ;  /* 0x000000fffffff290 */ /* 0x000fe4000fffe0ff */
[----:B------:R-:W2:Y:S01]  /*6550*/  @P3 LDC.64 R2, c[0x0][0x8a8] ;  /* 0x00022a00ff023b82 */ /* 0x000ea20000000a00 */
[----:B------:R-:W-:Y:S04]  /*6560*/  @P3 IMAD R0, R50, UR60, RZ ;  /* 0x0000003c32003c24 */ /* 0x000fe8000f8e02ff */
[----:B--2---:R-:W-:Y:S05]  /*6570*/  @P3 IMAD.WIDE R2, R0, 0x4, R2 ;  /* 0x0000000400023825 */ /* 0x004fea00078e0202 */
[----:B-1---5:R1:W5:Y:S02]  /*6580*/  @P3 LDG.E R24, desc[UR4][R2.64] ;  /* 0x0000000402183981 */ /* 0x022364000c1e1900 */
[----:B-1----:R-:W2:Y:S02]  /*6590*/  @!P3 LDC R24, c[0x0][0x8a0] ;  /* 0x00022800ff18bb82 */ /* 0x002ea40000000800 */
.L_x_95:
[----:B-----5:R-:W-:Y:S01]  /*65a0*/  FSETP.NEU.AND P3, PT, R26, RZ, PT ;  /* 0x000000ff1a00720b */ /* 0x020fe20003f6d000 */
[----:B------:R-:W-:Y:S01]  /*65b0*/  IMAD.U32 R2, RZ, RZ, UR45 ;  /* 0x0000002dff027e24 */ /* 0x000fe2000f8e00ff */
[----:B------:R-:W-:Y:S01]  /*65c0*/  SEL R5, RZ, 0xffffffff, P2 ;  /* 0xffffffffff057807 */ /* 0x000fe20001000000 */
[----:B------:R-:W-:Y:S01]  /*65d0*/  ULOP3.LUT UR4, UR53, 0x1, URZ, 0x3c, !UPT ;  /* 0x0000000135047892 */ /* 0x000fe2000f8e3cff */
[----:B------:R-:W-:Y:S01]  /*65e0*/  @P1 LOP3.LUT P2, RZ, R52, 0xff, RZ, 0xc0, !PT ;  /* 0x000000ff34ff1812 */ /* 0x000fe2000784c0ff */
[----:B------:R-:W-:Y:S01]  /*65f0*/  BSSY B1, `(.L_x_96) ;  /* 0x000004b000017945 */ /* 0x000fe20003800000 */
[----:B------:R-:W-:Y:S01]  /*6600*/  @P1 SEL R0, RZ, 0xffffffff, P3 ;  /* 0xffffffffff001807 */ /* 0x000fe20001800000 */
[----:B------:R-:W-:Y:S01]  /*6610*/  IMAD.MOV.U32 R75, RZ, RZ, 0x1 ;  /* 0x00000001ff4b7424 */ /* 0x000fe200078e00ff */
[----:B------:R-:W-:Y:S01]  /*6620*/  LEA R2, R2, UR43, 0x3 ;  /* 0x0000002b02027c11 */ /* 0x000fe2000f8e18ff */
[----:B------:R-:W-:Y:S01]  /*6630*/  IMAD.U32 R73, RZ, RZ, UR4 ;  /* 0x00000004ff497e24 */ /* 0x000fe2000f8e00ff */
[----:B------:R-:W-:Y:S01]  /*6640*/  @P0 SEL R0, R5, R0, !P2 ;  /* 0x0000000005000207 */ /* 0x000fe20005000000 */
[----:B------:R-:W-:Y:S01]  /*6650*/  IMAD.U32 R74, RZ, RZ, UR45 ;  /* 0x0000002dff4a7e24 */ /* 0x000fe2000f8e00ff */
[----:B------:R-:W-:Y:S02]  /*6660*/  LEA R72, R22, UR43, 0x3 ;  /* 0x0000002b16487c11 */ /* 0x000fe4000f8e18ff */
[----:B------:R-:W-:Y:S02]  /*6670*/  CS2R R46, SRZ ;  /* 0x00000000002e7805 */ /* 0x000fe4000001ff00 */
[----:B------:R-:W-:Y:S02]  /*6680*/  @P1 LOP3.LUT R0, R0, 0x1, RZ, 0xc0, !PT ;  /* 0x0000000100001812 */ /* 0x000fe400078ec0ff */
[----:B------:R-:W-:Y:S02]  /*6690*/  CS2R R44, SRZ ;  /* 0x00000000002c7805 */ /* 0x000fe4000001ff00 */
[----:B------:R-:W-:Y:S02]  /*66a0*/  SHF.L.U32 R3, R60, 0x1f, RZ ;  /* 0x0000001f3c037819 */ /* 0x000fe400000006ff */
[----:B------:R-:W-:Y:S02]  /*66b0*/  CS2R R42, SRZ ;  /* 0x00000000002a7805 */ /* 0x000fe4000001ff00 */
[----:B------:R-:W-:Y:S02]  /*66c0*/  ISETP.NE.U32.OR P5, PT, R0, 0x1, !P1 ;  /* 0x000000010000780c */ /* 0x000fe40004fa5470 */
[----:B------:R-:W-:Y:S02]  /*66d0*/  CS2R R40, SRZ ;  /* 0x0000000000287805 */ /* 0x000fe4000001ff00 */
[----:B------:R-:W-:Y:S02]  /*66e0*/  PLOP3.LUT P2, PT, PT, PT, UP1, 0x80, 0x8 ;  /* 0x000000000008781c */ /* 0x000fe40003f4f018 */
[----:B------:R-:W-:Y:S02]  /*66f0*/  CS2R R38, SRZ ;  /* 0x0000000000267805 */ /* 0x000fe4000001ff00 */
[----:B------:R-:W-:Y:S02]  /*6700*/  LEA.HI R25, R22, R22, RZ, 0x1 ;  /* 0x0000001616197211 */ /* 0x000fe400078f08ff */
[----:B------:R-:W-:Y:S02]  /*6710*/  CS2R R36, SRZ ;  /* 0x0000000000247805 */ /* 0x000fe4000001ff00 */
[----:B------:R-:W-:Y:S02]  /*6720*/  LOP3.LUT P4, R57, R52, 0xff, RZ, 0xc0, !PT ;  /* 0x000000ff34397812 */ /* 0x000fe4000788c0ff */
[----:B------:R-:W-:Y:S02]  /*6730*/  CS2R R34, SRZ ;  /* 0x0000000000227805 */ /* 0x000fe4000001ff00 */
[----:B------:R-:W-:Y:S02]  /*6740*/  SEL R4, RZ, 0xffffffff, P3 ;  /* 0xffffffffff047807 */ /* 0x000fe40001800000 */
[----:B------:R-:W-:Y:S02]  /*6750*/  CS2R R32, SRZ ;  /* 0x0000000000207805 */ /* 0x000fe4000001ff00 */
[----:B------:R-:W-:Y:S02]  /*6760*/  P2R R69, PR, RZ, 0x20 ;  /* 0x00000020ff457803 */ /* 0x000fe40000000000 */
[----:B------:R-:W-:Y:S02]  /*6770*/  @P5 SHF.L.U32 R0, R73, 0x1f, RZ ;  /* 0x0000001f49005819 */ /* 0x000fe400000006ff */
[----:B------:R-:W-:Y:S02]  /*6780*/  @P2 SEL R4, R5, R4, !P4 ;  /* 0x0000000405042207 */ /* 0x000fe40006000000 */
[----:B------:R1:W3:Y:S02]  /*6790*/  @P5 SYNCS.PHASECHK.TRANS64.TRYWAIT P1, [R2+URZ+0x30], R0 ;  /* 0x00003000020055a7 */ /* 0x0002e400080211ff */
[----:B------:R-:W-:Y:S04]  /*67a0*/  LOP3.LUT R4, R4, 0x1, RZ, 0xc0, !PT ;  /* 0x0000000104047812 */ /* 0x000fe800078ec0ff */
[----:B------:R-:W-:Y:S04]  /*67b0*/  ISETP.NE.U32.AND P2, PT, R4, 0x1, PT ;  /* 0x000000010400780c */ /* 0x000fe80003f45070 */
[----:B------:R-:W-:Y:S01]  /*67c0*/  P2R R76, PR, RZ, 0x4 ;  /* 0x00000004ff4c7803 */ /* 0x000fe20000000000 */
[----:B------:R4:W2:Y:S01]  /*67d0*/  SYNCS.PHASECHK.TRANS64.TRYWAIT P0, [R72+URZ+0x90], R3 ;  /* 0x00009003480075a7 */ /* 0x0008a200080011ff */
[C---:B-1----:R-:W-:Y:S01]  /*67e0*/  IMAD.SHL.U32 R0, R25.reuse, 0x20, RZ ;  /* 0x0000002019007824 */ /* 0x042fe200078e00ff */
[----:B------:R-:W-:Y:S04]  /*67f0*/  LOP3.LUT R25, R25, 0xffe, RZ, 0xc0, !PT ;  /* 0x00000ffe19197812 */ /* 0x000fe800078ec0ff */
[----:B------:R-:W-:Y:S01]  /*6800*/  LOP3.LUT R0, R0, 0xffffffc0, RZ, 0xc0, !PT ;  /* 0xffffffc000007812 */ /* 0x000fe200078ec0ff */
[----:B------:R-:W-:Y:S04]  /*6810*/  IMAD.IADD R25, R22, 0x1, -R25 ;  /* 0x0000000116197824 */ /* 0x000fe800078e0a19 */
[----:B------:R-:W-:Y:S04]  /*6820*/  IMAD.IADD R0, R23, 0x1, R0 ;  /* 0x0000000117007824 */ /* 0x000fe800078e0200 */
[----:B------:R-:W-:Y:S01]  /*6830*/  IMAD R25, R25, 0x100000, R0 ;  /* 0x0010000019197824 */ /* 0x000fe200078e0200 */
[----:B---3--:R-:W-:Y:S01]  /*6840*/  @P5 SEL R75, RZ, 0x1, !P1 ;  /* 0x00000001ff4b5807 */ /* 0x008fe20004800000 */
[----:B----4-:R-:W-:Y:S06]  /*6850*/  @!P5 BRA `(.L_x_97) ;  /* 0x000000000090d947 */ /* 0x010fec0003800000 */
[----:B------:R-:W-:Y:S01]  /*6860*/  HFMA2 R39, -RZ, RZ, 0, 0 ;  /* 0x00000000ff277431 */ /* 0x000fe200000001ff */
[----:B------:R-:W-:Y:S01]  /*6870*/  ISETP.NE.AND P1, PT, R75, RZ, PT ;  /* 0x000000ff4b00720c */ /* 0x000fe20003f25270 */
[----:B------:R-:W-:Y:S01]  /*6880*/  IMAD.U32 R5, RZ, RZ, UR45 ;  /* 0x0000002dff057e24 */ /* 0x000fe2000f8e00ff */
[----:B------:R-:W-:Y:S11]  /*6890*/  BSSY B0, `(.L_x_98) ;  /* 0x0000005000007945 */ /* 0x000ff60003800000 */
[----:B------:R-:W-:Y:S05]  /*68a0*/  @P1 BRA `(.L_x_99) ;  /* 0x00000000000c1947 */ /* 0x000fea0003800000 */
[----:B------:R-:W-:Y:S04]  /*68b0*/  SHF.L.U32 R0, R73, 0x1f, RZ ;  /* 0x0000001f49007819 */ /* 0x000fe800000006ff */
[----:B------:R-:W1:Y:S02]  /*68c0*/  SYNCS.PHASECHK.TRANS64.TRYWAIT P1, [R2+URZ+0x30], R0 ;  /* 0x00003000020075a7 */ /* 0x000e6400080211ff */
[----:B-1----:R-:W-:Y:S05]  /*68d0*/  @!P1 BRA `(.L_x_100) ;  /* 0x0000001c00449947 */ /* 0x002fea0003800000 */
.L_x_99:
[----:B------:R-:W-:Y:S05]  /*68e0*/  BSYNC B0 ;  /* 0x0000000000007941 */ /* 0x000fea0003800000 */
.L_x_98:
[----:B------:R-:W-:Y:S01]  /*68f0*/  ISETP.NE.AND P1, PT, R76, RZ, PT ;  /* 0x000000ff4c00720c */ /* 0x000fe20003f25270 */
[----:B------:R-:W-:Y:S01]  /*6900*/  IMAD.MOV.U32 R38, RZ, RZ, RZ ;  /* 0x000000ffff267224 */ /* 0x000fe200078e00ff */
[----:B------:R-:W-:Y:S02]  /*6910*/  CS2R R36, SRZ ;  /* 0x0000000000247805 */ /* 0x000fe4000001ff00 */
[----:B------:R-:W-:Y:S02]  /*6920*/  CS2R R34, SRZ ;  /* 0x0000000000227805 */ /* 0x000fe4000001ff00 */
[----:B------:R-:W-:Y:S02]  /*6930*/  CS2R R32, SRZ ;  /* 0x0000000000207805 */ /* 0x000fe4000001ff00 */
[----:B------:R-:W-:Y:S02]  /*6940*/  CS2R R42, SRZ ;  /* 0x00000000002a7805 */ /* 0x000fe4000001ff00 */
[----:B------:R-:W-:Y:S02]  /*6950*/  CS2R R40, SRZ ;  /* 0x0000000000287805 */ /* 0x000fe4000001ff00 */
[----:B------:R-:W-:Y:S02]  /*6960*/  CS2R R46, SRZ ;  /* 0x00000000002e7805 */ /* 0x000fe4000001ff00 */
[----:B------:R-:W-:Y:S01]  /*6970*/  CS2R R44, SRZ ;  /* 0x00000000002c7805 */ /* 0x000fe2000001ff00 */
[----:B------:R-:W-:Y:S01]  /*6980*/  @P1 IMAD R5, R5, 0x800, R27 ;  /* 0x0000080005051824 */ /* 0x000fe200078e021b */
[----:B------:R-:W-:Y:S05]  /*6990*/  @P1 WARPSYNC.ALL ;  /* 0x0000000000001948 */ /* 0x000fea0003800000 */
[----:B------:R-:W-:Y:S01]  /*69a0*/  @P1 LEA R5, R5, UR43, 0x2 ;  /* 0x0000002b05051c11 */ /* 0x000fe2000f8e10ff */
[----:B------:R-:W-:Y:S04]  /*69b0*/  UIADD3 UR4, UPT, UPT, UR45, 0x1, URZ ;  /* 0x000000012d047890 */ /* 0x000fe8000fffe0ff */
[----:B------:R3:W4:Y:S01]  /*69c0*/  @P1 LDSM.16.M88.4 R32, [R5+0x400] ;  /* 0x000400000520183b */ /* 0x0007220000000200 */
[----:B------:R-:W-:Y:S01]  /*69d0*/  @P1 VIADD R4, R5, 0x400 ;  /* 0x0000040005041836 */ /* 0x000fe20000000000 */
[----:B------:R-:W-:Y:S01]  /*69e0*/  UISETP.NE.AND UP0, UPT, UR4, 0x3, UPT ;  /* 0x000000030400788c */ /* 0x000fe2000bf05270 */
[C-C-:B-1----:R-:W-:Y:S02]  /*69f0*/  @P1 IMAD R2, R62.reuse, 0x4, R5.reuse ;  /* 0x000000043e021824 */ /* 0x142fe400078e0205 */
[C---:B------:R-:W-:Y:S01]  /*6a00*/  @P1 IMAD R4, R61.reuse, 0x4, R4 ;  /* 0x000000043d041824 */ /* 0x040fe200078e0204 */
[----:B------:R-:W-:Y:S01]  /*6a10*/  USEL UR5, URZ, 0x1, UP0 ;  /* 0x00000001ff057887 */ /* 0x000fe20008000000 */
[----:B------:R-:W-:Y:S01]  /*6a20*/  @P1 IMAD R0, R61, 0x4, R5 ;  /* 0x000000043d001824 */ /* 0x000fe200078e0205 */
[----:B------:R3:W1:Y:S01]  /*6a30*/  @P1 LDSM.16.M88.4 R36, [R2+0x400] ;  /* 0x000400000224183b */ /* 0x0006620000000200 */
[----:B------:R-:W-:Y:S01]  /*6a40*/  @P1 IMAD R4, R62, 0x4, R4 ;  /* 0x000000043e041824 */ /* 0x000fe200078e0204 */
[----:B------:R-:W-:Y:S02]  /*6a50*/  USEL UR4, UR4, URZ, UP0 ;  /* 0x000000ff04047287 */ /* 0x000fe40008000000 */
[----:B------:R3:W1:Y:S01]  /*6a60*/  @P1 LDSM.16.M88.4 R40, [R0+0x400] ;  /* 0x000400000028183b */ /* 0x0006620000000200 */
[----:B------:R-:W-:Y:S03]  /*6a70*/  LOP3.LUT R73, R73, UR5, RZ, 0x3c, !PT ;  /* 0x0000000549497c12 */ /* 0x000fe6000f8e3cff */
[----:B------:R3:W1:Y:S01]  /*6a80*/  @P1 LDSM.16.M88.4 R44, [R4] ;  /* 0x00000000042c183b */ /* 0x0006620000000200 */
[----:B------:R-:W-:Y:S03]  /*6a90*/  IMAD.U32 R74, RZ, RZ, UR4 ;  /* 0x00000004ff4a7e24 */ /* 0x000fe6000f8e00ff */
.L_x_97:
[----:B------:R-:W-:Y:S05]  /*6aa0*/  BSYNC B1 ;  /* 0x0000000000017941 */ /* 0x000fea0003800000 */
.L_x_96:
[----:B---3--:R-:W-:Y:S04]  /*6ab0*/  SHF.R.U32.HI R0, RZ, 0x15, R25 ;  /* 0x00000015ff007819 */ /* 0x008fe80000011619 */
[----:B------:R-:W-:Y:S01]  /*6ac0*/  LOP3.LUT P1, RZ, R0, 0x3, R53, 0x48, !PT ;  /* 0x0000000300ff7812 */ /* 0x000fe20007824835 */
[----:B------:R-:W-:Y:S01]  /*6ad0*/  @!UPT UIADD3 URZ, UPT, UPT, URZ, URZ, URZ ;  /* 0x000000fffffff290 */ /* 0x000fe2000fffe0ff */
[----:B--2---:R-:W-:Y:S11]  /*6ae0*/  @P0 BRA `(.L_x_101) ;  /* 0x0000000000080947 */ /* 0x004ff60003800000 */
[----:B------:R-:W2:Y:S02]  /*6af0*/  SYNCS.PHASECHK.TRANS64.TRYWAIT P0, [R72+URZ+0x90], R3 ;  /* 0x00009003480075a7 */ /* 0x000ea400080011ff */
[----:B--2---:R-:W-:Y:S05]  /*6b00*/  @!P0 BRA `(.L_x_102) ;  /* 0x0000001800cc8947 */ /* 0x004fea0003800000 */
.L_x_101:
[----:B------:R-:W-:Y:S05]  /*6b10*/  @!P1 BRA `(.L_x_103) ;  /* 0x0000000000409947 */ /* 0x000fea0003800000 */
[----:B------:R-:W3:Y:S01]  /*6b20*/  LDCU.64 UR8, c[0x4][0x70] ;  /* 0x01000e00ff0877ac */ /* 0x000ee20008000a00 */
[----:B--2---:R-:W-:Y:S01]  /*6b30*/  MOV R3, 0x0 ;  /* 0x0000000000037802 */ /* 0x004fe20000000f00 */
[----:B------:R-:W-:Y:S02]  /*6b40*/  HFMA2 R12, -RZ, RZ, 0, 5.9604644775390625e-08 ;  /* 0x00000001ff0c7431 */ /* 0x000fe400000001ff */
[----:B------:R-:W-:Y:S02]  /*6b50*/  IMAD.MOV.U32 R8, RZ, RZ, 0x192 ;  /* 0x00000192ff087424 */ /* 0x000fe400078e00ff */
[----:B------:R-:W-:Y:S01]  /*6b60*/  IMAD.MOV.U32 R13, RZ, RZ, RZ ;  /* 0x000000ffff0d7224 */ /* 0x000fe200078e00ff */
[----:B------:R-:W2:Y:S01]  /*6b70*/  LDCU.64 UR6, c[0x4][0x78] ;  /* 0x01000f00ff0677ac */ /* 0x000ea20008000a00 */
[----:B------:R-:W1:Y:S01]  /*6b80*/  LDC.64 R2, c[0x4][R3] ;  /* 0x0100000003027b82 */ /* 0x000e620000000a00 */
[----:B------:R-:W5:Y:S01]  /*6b90*/  LDCU.64 UR4, c[0x4][0x10] ;  /* 0x01000200ff0477ac */ /* 0x000f620008000a00 */
[----:B---3--:R-:W-:Y:S01]  /*6ba0*/  MOV R5, UR9 ;  /* 0x0000000900057c02 */ /* 0x008fe20008000f00 */
[----:B------:R-:W-:Y:S01]  /*6bb0*/  IMAD.U32 R4, RZ, RZ, UR8 ;  /* 0x00000008ff047e24 */ /* 0x000fe2000f8e00ff */
[----:B--2---:R-:W-:Y:S01]  /*6bc0*/  MOV R7, UR7 ;  /* 0x0000000700077c02 */ /* 0x004fe20008000f00 */
[----:B------:R-:W-:Y:S01]  /*6bd0*/  IMAD.U32 R6, RZ, RZ, UR6 ;  /* 0x00000006ff067e24 */ /* 0x000fe2000f8e00ff */
[----:B-----5:R-:W-:Y:S01]  /*6be0*/  MOV R11, UR5 ;  /* 0x00000005000b7c02 */ /* 0x020fe20008000f00 */
[----:B------:R-:W-:Y:S02]  /*6bf0*/  IMAD.U32 R10, RZ, RZ, UR4 ;  /* 0x00000004ff0a7e24 */ /* 0x000fe4000f8e00ff */
[----:B------:R-:W-:Y:S07]  /*6c00*/  LEPC R20, `(.L_x_103) ;  /* 0x000000001014794e */ /* 0x000fee0000000000 */
[----:B-1--4-:R-:W-:Y:S05]  /*6c10*/  CALL.ABS.NOINC R2 ;  /* 0x0000000002007343 */ /* 0x012fea0003c00000 */
.L_x_103:
[----:B------:R-:W-:Y:S05]  /*6c20*/  WARPSYNC.ALL ;  /* 0x0000000000007948 */ /* 0x000fea0003800000 */
[----:B------:R-:W-:Y:S01]  /*6c30*/  R2UR UR4, R25 ;  /* 0x00000000190472ca */ /* 0x000fe200000e0000 */
[----:B------:R-:W-:Y:S01]  /*6c40*/  BSSY.RECONVERGENT B0, `(.L_x_104) ;  /* 0x000003f000007945 */ /* 0x000fe20003800200 */
[----:B------:R-:W-:Y:S02]  /*6c50*/  MOV R20, UR45 ;  /* 0x0000002d00147c02 */ /* 0x000fe40008000f00 */
[----:B------:R-:W-:Y:S02]  /*6c60*/  SHF.L.U32 R70, R62, 0x2, RZ ;  /* 0x000000023e467819 */ /* 0x000fe400000006ff */
[----:B------:R-:W-:Y:S02]  /*6c70*/  LEA R20, R20, R27, 0xb ;  /* 0x0000001b14147211 */ /* 0x000fe400078e58ff */
[----:B------:R-:W-:Y:S02]  /*6c80*/  SHF.L.U32 R71, R61, 0x2, RZ ;  /* 0x000000023d477819 */ /* 0x000fe400000006ff */
[----:B------:R-:W-:Y:S02]  /*6c90*/  LEA R20, R20, UR43, 0x2 ;  /* 0x0000002b14147c11 */ /* 0x000fe4000f8e10ff */
[----:B------:R-:W-:Y:S01]  /*6ca0*/  ISETP.NE.AND P0, PT, R63, RZ, PT ;  /* 0x000000ff3f00720c */ /* 0x000fe20003f05270 */
[----:B------:R-:W3:Y:S02]  /*6cb0*/  LDTM.16dp128bit.x8 R4, tmem[UR4] ;  /* 0x00000004000479ee */ /* 0x000ee40008180000 */
[C---:B---3--:R-:W-:Y:S01]  /*6cc0*/  FMUL R0, R24.reuse, R4 ;  /* 0x0000000418007220 */ /* 0x048fe20000400000 */
[C---:B------:R-:W-:Y:S01]  /*6cd0*/  FMUL R2, R24.reuse, R5 ;  /* 0x0000000518027220 */ /* 0x040fe20000400000 */
[C---:B--2---:R-:W-:Y:S01]  /*6ce0*/  FMUL R3, R24.reuse, R6 ;  /* 0x0000000618037220 */ /* 0x044fe20000400000 */
[----:B------:R-:W-:Y:S01]  /*6cf0*/  FMUL R7, R24, R7 ;  /* 0x0000000718077220 */ /* 0x000fe20000400000 */
[----:B----4-:R-:W-:Y:S01]  /*6d00*/  FFMA R28, R26, R32, R0 ;  /* 0x000000201a1c7223 */ /* 0x010fe20000000000 */
[----:B------:R-:W-:Y:S01]  /*6d10*/  FMUL R4, R24, R8 ;  /* 0x0000000818047220 */ /* 0x000fe20000400000 */
[----:B------:R-:W-:Y:S01]  /*6d20*/  FFMA R29, R26, R33, R2 ;  /* 0x000000211a1d7223 */ /* 0x000fe20000000002 */
[----:B------:R-:W-:Y:S01]  /*6d30*/  FMUL R5, R24, R9 ;  /* 0x0000000918057220 */ /* 0x000fe20000400000 */
[----:B------:R-:W-:Y:S01]  /*6d40*/  FFMA R30, R26, R34, R3 ;  /* 0x000000221a1e7223 */ /* 0x000fe20000000003 */
[----:B------:R-:W-:Y:S01]  /*6d50*/  FMUL R6, R24, R10 ;  /* 0x0000000a18067220 */ /* 0x000fe20000400000 */
[----:B------:R-:W-:Y:S01]  /*6d60*/  FFMA R31, R26, R35, R7 ;  /* 0x000000231a1f7223 */ /* 0x000fe20000000007 */
[----:B------:R-:W-:Y:S01]  /*6d70*/  FMUL R11, R24, R11 ;  /* 0x0000000b180b7220 */ /* 0x000fe20000400000 */
[----:B-1----:R-:W-:Y:S01]  /*6d80*/  FFMA R4, R26, R36, R4 ;  /* 0x000000241a047223 */ /* 0x002fe20000000004 */
[----:B------:R-:W-:Y:S01]  /*6d90*/  FMUL R8, R24, R12 ;  /* 0x0000000c18087220 */ /* 0x000fe20000400000 */
[----:B------:R-:W-:Y:S01]  /*6da0*/  FFMA R5, R26, R37, R5 ;  /* 0x000000251a057223 */ /* 0x000fe20000000005 */
[----:B------:R1:W-:Y:S01]  /*6db0*/  STSM.16.M88.4 [R20+0x400], R28 ;  /* 0x0004001c14007844 */ /* 0x0003e20000000200 */
[----:B------:R-:W-:Y:S01]  /*6dc0*/  FMUL R9, R24, R13 ;  /* 0x0000000d18097220 */ /* 0x000fe20000400000 */
[----:B------:R-:W-:Y:S01]  /*6dd0*/  FFMA R6, R26, R38, R6 ;  /* 0x000000261a067223 */ /* 0x000fe20000000006 */
[C---:B------:R-:W-:Y:S01]  /*6de0*/  FMUL R10, R24.reuse, R14 ;  /* 0x0000000e180a7220 */ /* 0x040fe20000400000 */
[----:B------:R-:W-:Y:S01]  /*6df0*/  FMUL R13, R24, R17 ;  /* 0x00000011180d7220 */ /* 0x000fe20000400000 */
[----:B------:R-:W-:Y:S01]  /*6e00*/  IADD3 R17, PT, PT, R70, 0x400, R20 ;  /* 0x0000040046117810 */ /* 0x000fe20007ffe014 */
[----:B------:R-:W-:Y:S01]  /*6e10*/  FFMA R7, R26, R39, R11 ;  /* 0x000000271a077223 */ /* 0x000fe2000000000b */
[----:B------:R-:W-:Y:S01]  /*6e20*/  FMUL R15, R24, R15 ;  /* 0x0000000f180f7220 */ /* 0x000fe20000400000 */
[----:B------:R-:W-:Y:S01]  /*6e30*/  FFMA R8, R26, R40, R8 ;  /* 0x000000281a087223 */ /* 0x000fe20000000008 */
[----:B------:R-:W-:Y:S01]  /*6e40*/  FMUL R12, R24, R16 ;  /* 0x00000010180c7220 */ /* 0x000fe20000400000 */
[C---:B------:R-:W-:Y:S01]  /*6e50*/  FFMA R9, R26.reuse, R41, R9 ;  /* 0x000000291a097223 */ /* 0x040fe20000000009 */
[----:B------:R1:W-:Y:S01]  /*6e60*/  STSM.16.M88.4 [R17], R4 ;  /* 0x0000000411007844 */ /* 0x0003e20000000200 */
[----:B------:R-:W-:Y:S01]  /*6e70*/  FFMA R10, R26, R42, R10 ;  /* 0x0000002a1a0a7223 */ /* 0x000fe2000000000a */
[----:B------:R-:W-:Y:S01]  /*6e80*/  FMUL R14, R24, R18 ;  /* 0x00000012180e7220 */ /* 0x000fe20000400000 */
[----:B------:R-:W-:Y:S01]  /*6e90*/  IADD3 R16, PT, PT, R71, 0x400, R20 ;  /* 0x0000040047107810 */ /* 0x000fe20007ffe014 */
[----:B------:R-:W-:Y:S01]  /*6ea0*/  FFMA R11, R26, R43, R15 ;  /* 0x0000002b1a0b7223 */ /* 0x000fe2000000000f */
[----:B------:R-:W-:Y:S01]  /*6eb0*/  FMUL R19, R24, R19 ;  /* 0x0000001318137220 */ /* 0x000fe20000400000 */
[C---:B------:R-:W-:Y:S01]  /*6ec0*/  FFMA R12, R26.reuse, R44, R12 ;  /* 0x0000002c1a0c7223 */ /* 0x040fe2000000000c */
[C---:B------:R-:W-:Y:S01]  /*6ed0*/  FFMA R13, R26.reuse, R45, R13 ;  /* 0x0000002d1a0d7223 */ /* 0x040fe2000000000d */
[----:B------:R-:W-:Y:S01]  /*6ee0*/  FFMA R14, R26, R46, R14 ;  /* 0x0000002e1a0e7223 */ /* 0x000fe2000000000e */
[----:B------:R1:W-:Y:S01]  /*6ef0*/  STSM.16.M88.4 [R16], R8 ;  /* 0x0000000810007844 */ /* 0x0003e20000000200 */
[----:B------:R-:W-:Y:S01]  /*6f00*/  IADD3 R0, PT, PT, R70, R16, RZ ;  /* 0x0000001046007210 */ /* 0x000fe20007ffe0ff */
[----:B------:R-:W-:Y:S05]  /*6f10*/  FFMA R15, R26, R47, R19 ;  /* 0x0000002f1a0f7223 */ /* 0x000fea0000000013 */
[----:B------:R1:W-:Y:S01]  /*6f20*/  STSM.16.M88.4 [R0], R12 ;  /* 0x0000000c00007844 */ /* 0x0003e20000000200 */
[----:B------:R-:W-:Y:S01]  /*6f30*/  @!PT LDS RZ, [RZ] ;  /* 0x00000000fffff984 */ /* 0x000fe20000000800 */
[----:B------:R-:W-:Y:S01]  /*6f40*/  @!PT LDS RZ, [RZ] ;  /* 0x00000000fffff984 */ /* 0x000fe20000000800 */
[----:B------:R-:W-:Y:S01]  /*6f50*/  @!PT LDS RZ, [RZ] ;  /* 0x00000000fffff984 */ /* 0x000fe20000000800 */
[----:B------:R-:W-:Y:S01]  /*6f60*/  @!PT LDS RZ, [RZ] ;  /* 0x00000000fffff984 */ /* 0x000fe20000000800 */
[----:B------:R2:W-:Y:S06]  /*6f70*/  MEMBAR.ALL.CTA ;  /* 0x0000000000007992 */ /* 0x0005ec0000008000 */
[----:B--2---:R-:W2:Y:S02]  /*6f80*/  FENCE.VIEW.ASYNC.S ;  /* 0x00000000000073c6 */ /* 0x004ea40000000000 */
[----:B--2---:R-:W-:Y:S06]  /*6f90*/  BAR.SYNC.DEFER_BLOCKING 0x1, 0x80 ;  /* 0x0042000000007b1d */ /* 0x004fec0000010000 */
[----:B------:R-:W-:Y:S05]  /*6fa0*/  @P0 BRA `(.L_x_105) ;  /* 0x0000000000200947 */ /* 0x000fea0003800000 */
[----:B------:R-:W2:Y:S01]  /*6fb0*/  LDCU.64 UR6, c[0x0][0x348] ;  /* 0x00006900ff0677ac */ /* 0x000ea20008000a00 */
[----:B------:R-:W-:Y:S01]  /*6fc0*/  ULEA UR5, UR45, UR43, 0xd ;  /* 0x0000002b2d057291 */ /* 0x000fe2000f8e68ff */
[----:B------:R-:W-:Y:S03]  /*6fd0*/  UMOV UR51, UR60 ;  /* 0x0000003c00337c82 */ /* 0x000fe60008000000 */
[----:B------:R-:W-:Y:S02]  /*6fe0*/  UIADD3 UR48, UPT, UPT, UR5, 0x400, URZ ;  /* 0x0000040005307890 */ /* 0x000fe4000fffe0ff */
[----:B--2---:R-:W-:Y:S04]  /*6ff0*/  UIADD3 UR4, UP0, UPT, UR6, 0x680, URZ ;  /* 0x0000068006047890 */ /* 0x004fe8000ff1e0ff */
[----:B------:R-:W-:Y:S09]  /*7000*/  UIADD3.X UR5, UPT, UPT, URZ, UR7, URZ, UP0, !UPT ;  /* 0x00000007ff057290 */ /* 0x000ff200087fe4ff */
[----:B------:R2:W-:Y:S02]  /*7010*/  UTMASTG.3D [UR48], [UR4] ;  /* 0x00000030040073b5 */ /* 0x0005e40008010000 */
[----:B--2---:R0:W-:Y:S02]  /*7020*/  UTMACMDFLUSH ;  /* 0x00000000000079b7 */ /* 0x0041e40000000000 */
.L_x_105:
[----:B------:R-:W-:Y:S05]  /*7030*/  BSYNC.RECONVERGENT B0 ;  /* 0x0000000000007941 */ /* 0x000fea0003800200 */
.L_x_104:
[----:B------:R-:W-:Y:S01]  /*7040*/  UIADD3 UR46, UPT, UPT, UR45, 0x1, URZ ;  /* 0x000000012d2e7890 */ /* 0x000fe2000fffe0ff */
[----:B------:R-:W-:Y:S03]  /*7050*/  BSSY.RECONVERGENT B0, `(.L_x_106) ;  /* 0x0000005000007945 */ /* 0x000fe60003800200 */
[----:B------:R-:W-:Y:S04]  /*7060*/  UISETP.NE.AND UP0, UPT, UR46, 0x3, UPT ;  /* 0x000000032e00788c */ /* 0x000fe8000bf05270 */
[----:B------:R-:W-:Y:S01]  /*7070*/  USEL UR44, UR46, URZ, UP0 ;  /* 0x000000ff2e2c7287 */ /* 0x000fe20008000000 */
[----:B------:R-:W-:Y:S11]  /*7080*/  @P0 BRA `(.L_x_107) ;  /* 0x0000000000040947 */ /* 0x000ff60003800000 */
[----:B------:R-:W-:Y:S04]  /*7090*/  DEPBAR.LE SB0, 0x1 ;  /* 0x000080400000791a */ /* 0x000fe80000000000 */
.L_x_107:
[----:B------:R-:W-:Y:S05]  /*70a0*/  BSYNC.RECONVERGENT B0 ;  /* 0x0000000000007941 */ /* 0x000fea0003800200 */
.L_x_106:
[----:B------:R-:W-:Y:S01]  /*70b0*/  BAR.SYNC.DEFER_BLOCKING 0x1, 0x80 ;  /* 0x0042000000007b1d */ /* 0x000fe20000010000 */
[----:B------:R-:W-:Y:S01]  /*70c0*/  ISETP.NE.AND P1, PT, R69, RZ, PT ;  /* 0x000000ff4500720c */ /* 0x000fe20003f25270 */
[----:B------:R-:W-:Y:S01]  /*70d0*/  UISETP.NE.AND UP0, UPT, UR52, URZ, UPT ;  /* 0x000000ff3400728c */ /* 0x000fe2000bf05270 */
[----:B------:R-:W-:Y:S11]  /*70e0*/  LEA R2, R74, UR43, 0x3 ;  /* 0x0000002b4a027c11 */ /* 0x000ff6000f8e18ff */
[----:B------:R-:W-:Y:S01]  /*70f0*/  @P1 SHF.L.U32 R3, R73, 0x1f, RZ ;  /* 0x0000001f49031819 */ /* 0x000fe200000006ff */
[----:B------:R-:W-:Y:S06]  /*7100*/  BRA.U !UP0, `(.L_x_108) ;  /* 0x0000000108247547 */ /* 0x000fec000b800000 */
[----:B-1----:R-:W-:Y:S01]  /*7110*/  IMAD.U32 R4, RZ, RZ, UR47 ;  /* 0x0000002fff047e24 */ /* 0x002fe2000f8e00ff */
[----:B------:R-:W-:Y:S01]  /*7120*/  MOV R0, UR55 ;  /* 0x0000003700007c02 */ /* 0x000fe20008000f00 */
[----:B------:R-:W-:Y:S03]  /*7130*/  UIADD3 UR4, UPT, UPT, UR47, 0x1, URZ ;  /* 0x000000012f047890 */ /* 0x000fe6000fffe0ff */
[----:B------:R-:W-:Y:S01]  /*7140*/  @P1 LEA R4, R4, UR43, 0x3 ;  /* 0x0000002b04041c11 */ /* 0x000fe2000f8e18ff */
[----:B------:R-:W-:Y:S04]  /*7150*/  UISETP.NE.AND UP0, UPT, UR4, 0x3, UPT ;  /* 0x000000030400788c */ /* 0x000fe8000bf05270 */
[----:B------:R-:W-:Y:S01]  /*7160*/  @P1 VIADD R4, R4, 0x48 ;  /* 0x0000004804041836 */ /* 0x000fe20000000000 */
[----:B------:R-:W-:Y:S04]  /*7170*/  USEL UR47, UR4, URZ, UP0 ;  /* 0x000000ff042f7287 */ /* 0x000fe80008000000 */
[----:B------:R-:W-:Y:S04]  /*7180*/  @P1 PRMT R0, R0, 0x654, R4 ;  /* 0x0000065400001816 */ /* 0x000fe80000000004 */
[----:B------:R2:W-:Y:S04]  /*7190*/  @P1 SYNCS.ARRIVE.TRANS64.RED.A1T0 RZ, [R0+URZ], RZ ;  /* 0x000000ff00ff19a7 */ /* 0x0005e800081004ff */
.L_x_108:
[----:B------:R-:W3:Y:S01]  /*71a0*/  @P1 SYNCS.PHASECHK.TRANS64.TRYWAIT P0, [R2+URZ+0x30], R3 ;  /* 0x00003003020015a7 */ /* 0x000ee200080011ff */
[----:B------:R-:W-:Y:S01]  /*71b0*/  BSSY B1, `(.L_x_109) ;  /* 0x0000017000017945 */ /* 0x000fe20003800000 */
[----:B---3--:R-:W-:Y:S03]  /*71c0*/  @P1 SEL R75, RZ, 0x1, !P0 ;  /* 0x00000001ff4b1807 */ /* 0x008fe60004000000 */
[----:B------:R-:W-:Y:S05]  /*71d0*/  @!P1 BRA `(.L_x_110) ;  /* 0x0000000000509947 */ /* 0x000fea0003800000 */
[----:B------:R-:W-:Y:S01]  /*71e0*/  ISETP.NE.AND P1, PT, R76, RZ, PT ;  /* 0x000000ff4c00720c */ /* 0x000fe20003f25270 */
[----:B------:R-:W-:Y:S01]  /*71f0*/  BSSY B0, `(.L_x_111) ;  /* 0x000000a000007945 */ /* 0x000fe20003800000 */
[----:B------:R-:W-:Y:S11]  /*7200*/  ISETP.NE.AND P0, PT, R75, RZ, PT ;  /* 0x000000ff4b00720c */ /* 0x000ff60003f05270 */
[----:B-1----:R-:W-:Y:S05]  /*7210*/  @P1 IMAD R4, R74, 0x800, R27 ;  /* 0x000008004a041824 */ /* 0x002fea00078e021b */
[----:B------:R-:W-:Y:S05]  /*7220*/  @P1 LEA R4, R4, UR43, 0x2 ;  /* 0x0000002b04041c11 */ /* 0x000fea000f8e10ff */
[--C-:B--2---:R-:W-:Y:S02]  /*7230*/  @P1 IMAD.IADD R0, R71, 0x1, R4.reuse ;  /* 0x0000000147001824 */ /* 0x104fe400078e0204 */
[----:B------:R-:W-:Y:S01]  /*7240*/  @P1 IMAD.IADD R3, R70, 0x1, R4 ;  /* 0x0000000146031824 */ /* 0x000fe200078e0204 */
[----:B------:R-:W-:Y:S06]  /*7250*/  @P0 BRA `(.L_x_112) ;  /* 0x00000000000c0947 */ /* 0x000fec0003800000 */
[----:B------:R-:W-:Y:S04]  /*7260*/  SHF.L.U32 R73, R73, 0x1f, RZ ;  /* 0x0000001f49497819 */ /* 0x000fe800000006ff */
[----:B------:R-:W1:Y:S02]  /*7270*/  SYNCS.PHASECHK.TRANS64.TRYWAIT P0, [R2+URZ+0x30], R73 ;  /* 0x00003049020075a7 */ /* 0x000e6400080011ff */
[----:B-1----:R-:W-:Y:S05]  /*7280*/  @!P0 BRA `(.L_x_113) ;  /* 0x0000001400008947 */ /* 0x002fea0003800000 */
.L_x_112:
[----:B------:R-:W-:Y:S05]  /*7290*/  BSYNC B0 ;  /* 0x0000000000007941 */ /* 0x000fea0003800000 */
.L_x_111:
[----:B------:R-:W-:Y:S11]  /*72a0*/  ISETP.NE.AND P0, PT, R76, RZ, PT ;  /* 0x000000ff4c00720c */ /* 0x000ff60003f05270 */
[----:B------:R-:W-:Y:S02]  /*72b0*/  @!UPT UIADD3 URZ, UPT, UPT, URZ, URZ, URZ ;  /* 0x000000fffffff290 */ /* 0x000fe4000fffe0ff */
[----:B-1----:R-:W-:Y:S01]  /*72c0*/  @P0 IADD3 R2, PT, PT, R70, R0, RZ ;  /* 0x0000000046020210 */ /* 0x002fe20007ffe0ff */
[----:B------:R-:W-:Y:S05]  /*72d0*/  @P0 WARPSYNC.ALL ;  /* 0x0000000000000948 */ /* 0x000fea0003800000 */
[----:B------:R3:W4:Y:S04]  /*72e0*/  @P0 LDSM.16.M88.4 R32, [R4+0x400] ;  /* 0x000400000420083b */ /* 0x0007280000000200 */
[----:B------:R3:W1:Y:S04]  /*72f0*/  @P0 LDSM.16.M88.4 R36, [R3+0x400] ;  /* 0x000400000324083b */ /* 0x0006680000000200 */
[----:B------:R3:W2:Y:S04]  /*7300*/  @P0 LDSM.16.M88.4 R40, [R0+0x400] ;  /* 0x000400000028083b */ /* 0x0006a80000000200 */
[----:B------:R3:W1:Y:S02]  /*7310*/  @P0 LDSM.16.M88.4 R44, [R2+0x400] ;  /* 0x00040000022c083b */ /* 0x0006640000000200 */
.L_x_110:
[----:B------:R-:W-:Y:S05]  /*7320*/  BSYNC B1 ;  /* 0x0000000000017941 */ /* 0x000fea0003800000 */
.L_x_109:
[----:B-123--:R-:W-:Y:S05]  /*7330*/  VIADD R0, R25, 0x20 ;  /* 0x0000002019007836 */ /* 0x00efea0000000000 */
[----:B------:R-:W-:Y:S04]  /*7340*/  SHF.R.U32.HI R0, RZ, 0x15, R0 ;  /* 0x00000015ff007819 */ /* 0x000fe80000011600 */
[----:B------:R-:W-:Y:S11]  /*7350*/  LOP3.LUT P0, RZ, R0, 0x3, R53, 0x48, !PT ;  /* 0x0000000300ff7812 */ /* 0x000ff60007804835 */
[----:B------:R-:W-:Y:S02]  /*7360*/  @!UPT UIADD3 URZ, UPT, UPT, URZ, URZ, URZ ;  /* 0x000000fffffff290 */ /* 0x000fe4000fffe0ff */
[----:B------:R-:W-:Y:S05]  /*7370*/  @!P0 BRA `(.L_x_114) ;  /* 0x0000000000408947 */ /* 0x000fea0003800000 */
[----:B------:R-:W1:Y:S01]  /*7380*/  LDCU.64 UR8, c[0x4][0x70] ;  /* 0x01000e00ff0877ac */ /* 0x000e620008000a00 */
[----:B------:R-:W-:Y:S01]  /*7390*/  MOV R3, 0x0 ;  /* 0x0000000000037802 */ /* 0x000fe20000000f00 */
[----:B------:R-:W-:Y:S02]  /*73a0*/  HFMA2 R12, -RZ, RZ, 0, 5.9604644775390625e-08 ;  /* 0x00000001ff0c7431 */ /* 0x000fe400000001ff */
[----:B------:R-:W-:Y:S02]  /*73b0*/  IMAD.MOV.U32 R8, RZ, RZ, 0x192 ;  /* 0x00000192ff087424 */ /* 0x000fe400078e00ff */
[----:B------:R-:W-:Y:S01]  /*73c0*/  IMAD.MOV.U32 R13, RZ, RZ, RZ ;  /* 0x000000ffff0d7224 */ /* 0x000fe200078e00ff */
[----:B------:R-:W2:Y:S01]  /*73d0*/  LDCU.64 UR6, c[0x4][0x78] ;  /* 0x01000f00ff0677ac */ /* 0x000ea20008000a00 */
[----:B------:R-:W3:Y:S01]  /*73e0*/  LDC.64 R2, c[0x4][R3] ;  /* 0x0100000003027b82 */ /* 0x000ee20000000a00 */
[----:B------:R-:W5:Y:S01]  /*73f0*/  LDCU.64 UR4, c[0x4][0x10] ;  /* 0x01000200ff0477ac */ /* 0x000f620008000a00 */
[----:B-1----:R-:W-:Y:S01]  /*7400*/  MOV R5, UR9 ;  /* 0x0000000900057c02 */ /* 0x002fe20008000f00 */
[----:B------:R-:W-:Y:S01]  /*7410*/  IMAD.U32 R4, RZ, RZ, UR8 ;  /* 0x00000008ff047e24 */ /* 0x000fe2000f8e00ff */
[----:B--2---:R-:W-:Y:S01]  /*7420*/  MOV R7, UR7 ;  /* 0x0000000700077c02 */ /* 0x004fe20008000f00 */
[----:B------:R-:W-:Y:S01]  /*7430*/  IMAD.U32 R6, RZ, RZ, UR6 ;  /* 0x00000006ff067e24 */ /* 0x000fe2000f8e00ff */
[----:B-----5:R-:W-:Y:S01]  /*7440*/  MOV R11, UR5 ;  /* 0x00000005000b7c02 */ /* 0x020fe20008000f00 */
[----:B------:R-:W-:Y:S02]  /*7450*/  IMAD.U32 R10, RZ, RZ, UR4 ;  /* 0x00000004ff0a7e24 */ /* 0x000fe4000f8e00ff */
[----:B------:R-:W-:Y:S07]  /*7460*/  LEPC R20, `(.L_x_114) ;  /* 0x000000001014794e */ /* 0x000fee0000000000 */
[----:B---34-:R-:W-:Y:S05]  /*7470*/  CALL.ABS.NOINC R2 ;  /* 0x0000000002007343 */ /* 0x018fea0003c00000 */
.L_x_114:
[----:B------:R-:W-:Y:S01]  /*7480*/  ISETP.NE.AND P0, PT, R63, RZ, PT ;  /* 0x000000ff3f00720c */ /* 0x000fe20003f05270 */
[----:B------:R-:W-:Y:S05]  /*7490*/  WARPSYNC.ALL ;  /* 0x0000000000007948 */ /* 0x000fea0003800000 */
[----:B------:R-:W-:Y:S01]  /*74a0*/  R2UR UR4, R25 ;  /* 0x00000000190472ca */ /* 0x000fe200000e0000 */
[----:B------:R-:W-:Y:S11]  /*74b0*/  BSSY.RECONVERGENT B0, `(.L_x_115) ;  /* 0x0000045000007945 */ /* 0x000ff60003800200 */
[----:B------:R-:W-:Y:S01]  /*74c0*/  @!UPT UIADD3 URZ, UPT, UPT, URZ, URZ, URZ ;  /* 0x000000fffffff290 */ /* 0x000fe2000fffe0ff */
[----:B------:R-:W1:Y:S01]  /*74d0*/  LDTM.16dp128bit.x8 R4, tmem[UR4+0x20] ;  /* 0x00002004000479ee */ /* 0x000e620008180000 */
[----:B------:R-:W-:Y:S01]  /*74e0*/  R2UR UR4, R72 ;  /* 0x00000000480472ca */ /* 0x000fe200000e0000 */
[----:B------:R-:W-:Y:S11]  /*74f0*/  NOP ;  /* 0x0000000000007918 */ /* 0x000ff60000000000 */
[----:B------:R-:W-:Y:S01]  /*7500*/  @!UPT UIADD3 URZ, UPT, UPT, URZ, URZ, URZ ;  /* 0x000000fffffff290 */ /* 0x000fe2000fffe0ff */
[----:B------:R-:W-:Y:S04]  /*7510*/  UIADD3 UR4, UPT, UPT, UR4, 0xb0, URZ ;  /* 0x000000b004047890 */ /* 0x000fe8000fffe0ff */
[----:B------:R-:W-:Y:S01]  /*7520*/  UPRMT UR4, UR55, 0x654, UR4 ;  /* 0x0000065437047896 */ /* 0x000fe20008000004 */
[C---:B-1----:R-:W-:Y:S01]  /*7530*/  FMUL R0, R24.reuse, R4 ;  /* 0x0000000418007220 */ /* 0x042fe20000400000 */
[C---:B------:R-:W-:Y:S01]  /*7540*/  FMUL R2, R24.reuse, R5 ;  /* 0x0000000518027220 */ /* 0x040fe20000400000 */
[----:B------:R-:W-:Y:S06]  /*7550*/  FMUL R3, R24, R6 ;  /* 0x0000000618037220 */ /* 0x000fec0000400000 */
[----:B------:R-:W-:Y:S01]  /*7560*/  SYNCS.ARRIVE.TRANS64.RED.A1T0 RZ, [UR4], RZ ;  /* 0x000000ffffff79a7 */ /* 0x000fe20008100404 */
[C---:B----4-:R-:W-:Y:S01]  /*7570*/  FFMA R28, R26.reuse, R32, R0 ;  /* 0x000000201a1c7223 */ /* 0x050fe20000000000 */
[----:B------:R-:W-:Y:S01]  /*7580*/  MOV R0, UR44 ;  /* 0x0000002c00007c02 */ /* 0x000fe20008000f00 */
[----:B------:R-:W-:Y:S01]  /*7590*/  FFMA R29, R26, R33, R2 ;  /* 0x000000211a1d7223 */ /* 0x000fe20000000002 */
[C---:B------:R-:W-:Y:S01]  /*75a0*/  FMUL R7, R24.reuse, R7 ;  /* 0x0000000718077220 */ /* 0x040fe20000400000 */
[----:B------:R-:W-:Y:S01]  /*75b0*/  FMUL R4, R24, R8 ;  /* 0x0000000818047220 */ /* 0x000fe20000400000 */
[----:B------:R-:W-:Y:S01]  /*75c0*/  LEA R0, R0, R27, 0xb ;  /* 0x0000001b00007211 */ /* 0x000fe200078e58ff */
[----:B------:R-:W-:Y:S01]  /*75d0*/  FMUL R5, R24, R9 ;  /* 0x0000000918057220 */ /* 0x000fe20000400000 */
[----:B------:R-:W-:Y:S01]  /*75e0*/  FFMA R30, R26, R34, R3 ;  /* 0x000000221a1e7223 */ /* 0x000fe20000000003 */
[----:B------:R-:W-:Y:S01]  /*75f0*/  FMUL R6, R24, R10 ;  /* 0x0000000a18067220 */ /* 0x000fe20000400000 */
[----:B------:R-:W-:Y:S01]  /*7600*/  FFMA R31, R26, R35, R7 ;  /* 0x000000231a1f7223 */ /* 0x000fe20000000007 */
[----:B------:R-:W-:Y:S01]  /*7610*/  LEA R0, R0, UR43, 0x2 ;  /* 0x0000002b00007c11 */ /* 0x000fe2000f8e10ff */
[----:B------:R-:W-:Y:S01]  /*7620*/  FMUL R11, R24, R11 ;  /* 0x0000000b180b7220 */ /* 0x000fe20000400000 */
[----:B------:R-:W-:Y:S01]  /*7630*/  FFMA R4, R26, R36, R4 ;  /* 0x000000241a047223 */ /* 0x000fe20000000004 */
[----:B------:R-:W-:Y:S01]  /*7640*/  FMUL R8, R24, R12 ;  /* 0x0000000c18087220 */ /* 0x000fe20000400000 */
[----:B------:R-:W-:Y:S01]  /*7650*/  FFMA R5, R26, R37, R5 ;  /* 0x000000251a057223 */ /* 0x000fe20000000005 */
[----:B------:R1:W-:Y:S01]  /*7660*/  STSM.16.M88.4 [R0+0x400], R28 ;  /* 0x0004001c00007844 */ /* 0x0003e20000000200 */
[----:B------:R-:W-:Y:S01]  /*7670*/  FMUL R9, R24, R13 ;  /* 0x0000000d18097220 */ /* 0x000fe20000400000 */
[----:B------:R-:W-:Y:S01]  /*7680*/  FFMA R6, R26, R38, R6 ;  /* 0x000000261a067223 */ /* 0x000fe20000000006 */
[----:B------:R-:W-:Y:S01]  /*7690*/  FMUL R10, R24, R14 ;  /* 0x0000000e180a7220 */ /* 0x000fe20000400000 */
[----:B------:R-:W-:Y:S01]  /*76a0*/  FFMA R7, R26, R39, R11 ;  /* 0x000000271a077223 */ /* 0x000fe2000000000b */
[----:B------:R-:W-:Y:S01]  /*76b0*/  IADD3 R2, PT, PT, R70, 0x400, R0 ;  /* 0x0000040046027810 */ /* 0x000fe20007ffe000 */
[----:B------:R-:W-:Y:S01]  /*76c0*/  FMUL R15, R24, R15 ;  /* 0x0000000f180f7220 */ /* 0x000fe20000400000 */
[----:B------:R-:W-:Y:S01]  /*76d0*/  FFMA R8, R26, R40, R8 ;  /* 0x000000281a087223 */ /* 0x000fe20000000008 */
[----:B------:R-:W-:Y:S01]  /*76e0*/  FMUL R12, R24, R16 ;  /* 0x00000010180c7220 */ /* 0x000fe20000400000 */
[----:B------:R-:W-:Y:S01]  /*76f0*/  FFMA R9, R26, R41, R9 ;  /* 0x000000291a097223 */ /* 0x000fe20000000009 */
[----:B------:R1:W-:Y:S01]  /*7700*/  STSM.16.M88.4 [R2], R4 ;  /* 0x0000000402007844 */ /* 0x0003e20000000200 */
[----:B------:R-:W-:Y:S01]  /*7710*/  FMUL R13, R24, R17 ;  /* 0x00000011180d7220 */ /* 0x000fe20000400000 */
[----:B------:R-:W-:Y:S01]  /*7720*/  FFMA R10, R26, R42, R10 ;  /* 0x0000002a1a0a7223 */ /* 0x000fe2000000000a */
[----:B------:R-:W-:Y:S01]  /*7730*/  FMUL R14, R24, R18 ;  /* 0x00000012180e7220 */ /* 0x000fe20000400000 */
[----:B------:R-:W-:Y:S01]  /*7740*/  FFMA R11, R26, R43, R15 ;  /* 0x0000002b1a0b7223 */ /* 0x000fe2000000000f */
[----:B------:R-:W-:Y:S01]  /*7750*/  IADD3 R71, PT, PT, R71, 0x400, R0 ;  /* 0x0000040047477810 */ /* 0x000fe20007ffe000 */
[----:B------:R-:W-:Y:S01]  /*7760*/  FMUL R19, R24, R19 ;  /* 0x0000001318137220 */ /* 0x000fe20000400000 */
[C---:B------:R-:W-:Y:S01]  /*7770*/  FFMA R12, R26.reuse, R44, R12 ;  /* 0x0000002c1a0c7223 */ /* 0x040fe2000000000c */
[C---:B------:R-:W-:Y:S01]  /*7780*/  FFMA R13, R26.reuse, R45, R13 ;  /* 0x0000002d1a0d7223 */ /* 0x040fe2000000000d */
[C---:B------:R-:W-:Y:S01]  /*7790*/  FFMA R14, R26.reuse, R46, R14 ;  /* 0x0000002e1a0e7223 */ /* 0x040fe2000000000e */
[----:B------:R1:W-:Y:S01]  /*77a0*/  STSM.16.M88.4 [R71], R8 ;  /* 0x0000000847007844 */ /* 0x0003e20000000200 */
[----:B------:R-:W-:Y:S01]  /*77b0*/  FFMA R15, R26, R47, R19 ;  /* 0x0000002f1a0f7223 */ /* 0x000fe20000000013 */
[----:B------:R-:W-:Y:S05]  /*77c0*/  IADD3 R70, PT, PT, R70, R71, RZ ;  /* 0x0000004746467210 */ /* 0x000fea0007ffe0ff */
        /* <DEDUP_REMOVED lines=10> */
[----:B------:R-:W-:Y:S02]  /*7870*/  ULEA UR5, UR44, UR43, 0xd ;  /* 0x0000002b2c057291 */ /* 0x000fe4000f8e68ff */
[----:B------:R-:W-:Y:S02]  /*7880*/  UIADD3 UR9, UPT, UPT, UR49, 0x20, URZ ;  /* 0x0000002031097890 */ /* 0x000fe4000fffe0ff */
[----:B------:R-:W-:Y:S01]  /*7890*/  UIADD3 UR8, UPT, UPT, UR5, 0x400, URZ ;  /* 0x0000040005087890 */ /* 0x000fe2000fffe0ff */
[----:B------:R-:W-:Y:S01]  /*78a0*/  UMOV UR10, UR50 ;  /* 0x00000032000a7c82 */ /* 0x000fe20008000000 */
[----:B------:R-:W-:Y:S01]  /*78b0*/  UMOV UR11, UR60 ;  /* 0x0000003c000b7c82 */ /* 0x000fe20008000000 */
[----:B--2---:R-:W-:Y:S04]  /*78c0*/  UIADD3 UR4, UP0, UPT, UR6, 0x680, URZ ;  /* 0x0000068006047890 */ /* 0x004fe8000ff1e0ff */
[----:B------:R-:W-:Y:S09]  /*78d0*/  UIADD3.X UR5, UPT, UPT, URZ, UR7, URZ, UP0, !UPT ;  /* 0x00000007ff057290 */ /* 0x000ff200087fe4ff */
[----:B------:R2:W-:Y:S02]  /*78e0*/  UTMASTG.3D [UR8], [UR4] ;  /* 0x00000008040073b5 */ /* 0x0005e40008010000 */
[----:B--2---:R0:W-:Y:S02]  /*78f0*/  UTMACMDFLUSH ;  /* 0x00000000000079b7 */ /* 0x0041e40000000000 */
.L_x_116:
[----:B------:R-:W-:Y:S05]  /*7900*/  BSYNC.RECONVERGENT B0 ;  /* 0x0000000000007941 */ /* 0x000fea0003800200 */
.L_x_115:
[----:B------:R-:W-:Y:S01]  /*7910*/  UIADD3 UR4, UPT, UPT, UR44, 0x1, URZ ;  /* 0x000000012c047890 */ /* 0x000fe2000fffe0ff */
[----:B------:R-:W-:Y:S03]  /*7920*/  BSSY.RECONVERGENT B0, `(.L_x_117) ;  /* 0x0000008000007945 */ /* 0x000fe60003800200 */
[----:B------:R-:W-:Y:S04]  /*7930*/  UISETP.NE.AND UP0, UPT, UR4, 0x3, UPT ;  /* 0x000000030400788c */ /* 0x000fe8000bf05270 */
[----:B------:R-:W-:Y:S02]  /*7940*/  UISETP.EQ.XOR UP1, UPT, UR46, 0x3, !UP0 ;  /* 0x000000032e00788c */ /* 0x000fe4000c722a70 */
[----:B------:R-:W-:Y:S02]  /*7950*/  USEL UR45, UR4, URZ, UP0 ;  /* 0x000000ff042d7287 */ /* 0x000fe40008000000 */
[----:B------:R-:W-:Y:S04]  /*7960*/  USEL UR5, URZ, 0x1, !UP1 ;  /* 0x00000001ff057887 */ /* 0x000fe8000c800000 */
[----:B------:R-:W-:Y:S01]  /*7970*/  ULOP3.LUT UR53, UR53, UR5, URZ, 0x3c, !UPT ;  /* 0x0000000535357292 */ /* 0x000fe2000f8e3cff */
[----:B------:R-:W-:Y:S11]  /*7980*/  @P0 BRA `(.L_x_118) ;  /* 0x0000000000040947 */ /* 0x000ff60003800000 */
[----:B------:R-:W-:Y:S04]  /*7990*/  DEPBAR.LE SB0, 0x1 ;  /* 0x000080400000791a */ /* 0x000fe80000000000 */
.L_x_118:
[----:B------:R-:W-:Y:S05]  /*79a0*/  BSYNC.RECONVERGENT B0 ;  /* 0x0000000000007941 */ /* 0x000fea0003800200 */
.L_x_117:
[----:B------:R-:W-:Y:S01]  /*79b0*/  BAR.SYNC.DEFER_BLOCKING 0x1, 0x80 ;  /* 0x0042000000007b1d */ /* 0x000fe20000010000 */
[----:B------:R-:W-:Y:S01]  /*79c0*/  UISETP.NE.AND UP0, UPT, UR52, -0x2, UPT ;  /* 0xfffffffe3400788c */ /* 0x000fe2000bf05270 */
[----:B------:R-:W-:Y:S08]  /*79d0*/  IADD3 R22, PT, PT, R22, 0x1, RZ ;  /* 0x0000000116167810 */ /* 0x000ff00007ffe0ff */
[----:B------:R-:W-:Y:S05]  /*79e0*/  BRA.U !UP0, `(.L_x_119) ;  /* 0x0000000108287547 */ /* 0x000fea000b800000 */
[----:B------:R-:W-:Y:S01]  /*79f0*/  ISETP.NE.AND P0, PT, R69, RZ, PT ;  /* 0x000000ff4500720c */ /* 0x000fe20003f05270 */
[----:B-1----:R-:W-:Y:S01]  /*7a00*/  IMAD.U32 R2, RZ, RZ, UR47 ;  /* 0x0000002fff027e24 */ /* 0x002fe2000f8e00ff */
[----:B------:R-:W-:Y:S01]  /*7a10*/  UIADD3 UR4, UPT, UPT, UR47, 0x1, URZ ;  /* 0x000000012f047890 */ /* 0x000fe2000fffe0ff */
[----:B------:R-:W-:Y:S03]  /*7a20*/  IMAD.U32 R0, RZ, RZ, UR55 ;  /* 0x00000037ff007e24 */ /* 0x000fe6000f8e00ff */
[----:B------:R-:W-:Y:S04]  /*7a30*/  UISETP.NE.AND UP0, UPT, UR4, 0x3, UPT ;  /* 0x000000030400788c */ /* 0x000fe8000bf05270 */
[----:B------:R-:W-:Y:S03]  /*7a40*/  USEL UR47, UR4, URZ, UP0 ;  /* 0x000000ff042f7287 */ /* 0x000fe60008000000 */
[----:B------:R-:W-:Y:S05]  /*7a50*/  @P0 LEA R2, R2, UR43, 0x3 ;  /* 0x0000002b02020c11 */ /* 0x000fea000f8e18ff */
[----:B------:R-:W-:Y:S05]  /*7a60*/  @P0 VIADD R2, R2, 0x48 ;  /* 0x0000004802020836 */ /* 0x000fea0000000000 */
[----:B------:R-:W-:Y:S04]  /*7a70*/  @P0 PRMT R0, R0, 0x654, R2 ;  /* 0x0000065400000816 */ /* 0x000fe80000000002 */
[----:B------:R2:W-:Y:S03]  /*7a80*/  @P0 SYNCS.ARRIVE.TRANS64.RED.A1T0 RZ, [R0+URZ], RZ ;  /* 0x000000ff00ff09a7 */ /* 0x0005e600081004ff */
.L_x_119:
[----:B------:R-:W-:Y:S01]  /*7a90*/  R2UR UR6, R68 ;  /* 0x00000000440672ca */ /* 0x000fe200000e0000 */
[----:B------:R-:W-:Y:S01]  /*7aa0*/  UIADD3 UR52, UPT, UPT, UR52, 0x2, URZ ;  /* 0x0000000234347890 */ /* 0x000fe2000fffe0ff */
[----:B------:R-:W-:Y:S02]  /*7ab0*/  R2UR UR5, R54 ;  /* 0x00000000360572ca */ /* 0x000fe400000e0000 */
[----:B------:R-:W-:Y:S02]  /*7ac0*/  R2UR UR4, R55 ;  /* 0x00000000370472ca */ /* 0x000fe400000e0000 */
[----:B------:R-:W-:Y:S02]  /*7ad0*/  R2UR UR60, R66 ;  /* 0x00000000423c72ca */ /* 0x000fe400000e0000 */
[----:B------:R-:W-:Y:S02]  /*7ae0*/  ISETP.NE.AND P0, PT, R58, 0x2, PT ;  /* 0x000000023a00780c */ /* 0x000fe40003f05270 */
[----:B------:R-:W-:Y:S02]  /*7af0*/  ISETP.NE.AND P1, PT, R22, 0x4, PT ;  /* 0x000000041600780c */ /* 0x000fe40003f25270 */
[----:B-1----:R-:W-:Y:S01]  /*7b00*/  SEL R2, RZ, 0x1, P0 ;  /* 0x00000001ff027807 */ /* 0x002fe20000000000 */
[----:B------:R-:W-:Y:S01]  /*7b10*/  UISETP.NE.AND UP0, UPT, UR6, URZ, UPT ;  /* 0x000000ff0600728c */ /* 0x000fe2000bf05270 */
[----:B--2---:R-:W-:Y:S01]  /*7b20*/  SEL R0, RZ, 0x1, P1 ;  /* 0x00000001ff007807 */ /* 0x004fe20000800000 */
[----:B------:R-:W-:Y:S01]  /*7b30*/  UIADD3 UR27, UPT, UPT, UR36, UR5, URZ ;  /* 0x00000005241b7290 */ /* 0x000fe2000fffe0ff */
[----:B------:R-:W-:Y:S01]  /*7b40*/  LOP3.LUT R59, R59, R2, RZ, 0x3c, !PT ;  /* 0x000000023b3b7212 */ /* 0x000fe200078e3cff */
[----:B------:R-:W-:Y:S01]  /*7b50*/  UIADD3 UR26, UPT, UPT, UR37, UR4, URZ ;  /* 0x00000004251a7290 */ /* 0x000fe2000fffe0ff */
[----:B------:R-:W-:Y:S02]  /*7b60*/  LOP3.LUT R60, R60, R0, RZ, 0x3c, !PT ;  /* 0x000000003c3c7212 */ /* 0x000fe400078e3cff */
[----:B------:R-:W-:Y:S02]  /*7b70*/  SEL R58, R58, RZ, P0 ;  /* 0x000000ff3a3a7207 */ /* 0x000fe40000000000 */
[----:B------:R-:W-:Y:S01]  /*7b80*/  SEL R22, R22, RZ, P1 ;  /* 0x000000ff16167207 */ /* 0x000fe20000800000 */
[----:B------:R-:W-:Y:S06]  /*7b90*/  BRA.U UP0, `(.L_x_120) ;  /* 0xffffffdd00a87547 */ /* 0x000fec000b83ffff */
[----:B------:R-:W-:-:S13]  /*7ba0*/  R2UR UR4, R56 ;  /* 0x00000000380472ca */ /* 0x000fda00000e0000 */
[----:B------:R-:W-:-:S09]  /*7bb0*/  UISETP.NE.AND UP0, UPT, UR4, URZ, UPT ;  /* 0x000000ff0400728c */ /* 0x000fd2000bf05270 */
[----:B------:R-:W-:Y:S05]  /*7bc0*/  BRA.U !UP0, `(.L_x_121) ;  /* 0x0000000108487547 */ /* 0x000fea000b800000 */
[----:B------:R-:W1:Y:S02]  /*7bd0*/  LDCU.64 UR4, c[0x0][0x890] ;  /* 0x00011200ff0477ac */ /* 0x000e640008000a00 */
[----:B-1----:R-:W-:-:S04]  /*7be0*/  UISETP.NE.U32.AND UP0, UPT, UR4, URZ, UPT ;  /* 0x000000ff0400728c */ /* 0x002fc8000bf05070 */
[----:B------:R-:W-:-:S09]  /*7bf0*/  UISETP.NE.AND.EX UP0, UPT, UR5, URZ, UPT, UP0 ;  /* 0x000000ff0500728c */ /* 0x000fd2000bf05300 */
[----:B------:R-:W-:Y:S05]  /*7c00*/  BRA.U UP0, `(.L_x_122) ;  /* 0x00000001000c7547 */ /* 0x000fea000b800000 */
[----:B------:R-:W-:-:S13]  /*7c10*/  FSETP.NEU.AND P0, PT, R26, RZ, PT ;  /* 0x000000ff1a00720b */ /* 0x000fda0003f0d000 */
[----:B------:R-:W-:Y:S05]  /*7c20*/  @!P0 EXIT ;  /* 0x000000000000894d */ /* 0x000fea0003800000 */
[----:B------:R-:W-:Y:S05]  /*7c30*/  BRA `(.L_x_121) ;  /* 0x00000000002c7947 */ /* 0x000fea0003800000 */
.L_x_122:
[----:B------:R-:W-:Y:S01]  /*7c40*/  ISETP.NE.AND P0, PT, R57, RZ, PT ;  /* 0x000000ff3900720c */ /* 0x000fe20003f05270 */
[----:B------:R-:W-:-:S12]  /*7c50*/  BSSY.RECONVERGENT B0, `(.L_x_121) ;  /* 0x0000009000007945 */ /* 0x000fd80003800200 */
[----:B------:R-:W-:Y:S05]  /*7c60*/  @P0 BRA `(.L_x_123) ;  /* 0x0000000000140947 */ /* 0x000fea0003800000 */
[----:B------:R-:W1:Y:S02]  /*7c70*/  LDCU.64 UR4, c[0x0][0x888] ;  /* 0x00011100ff0477ac */ /* 0x000e640008000a00 */
[----:B-1----:R-:W-:-:S04]  /*7c80*/  ISETP.NE.U32.AND P0, PT, RZ, UR4, PT ;  /* 0x00000004ff007c0c */ /* 0x002fc8000bf05070 */
[----:B------:R-:W-:-:S13]  /*7c90*/  ISETP.NE.AND.EX P0, PT, RZ, UR5, PT, P0 ;  /* 0x00000005ff007c0c */ /* 0x000fda000bf05300 */
[----:B------:R-:W-:Y:S05]  /*7ca0*/  @!P0 EXIT ;  /* 0x000000000000894d */ /* 0x000fea0003800000 */
[----:B------:R-:W-:Y:S05]  /*7cb0*/  BRA `(.L_x_124) ;  /* 0x0000000000087947 */ /* 0x000fea0003800000 */
.L_x_123:
[----:B------:R-:W-:-:S13]  /*7cc0*/  FSETP.NEU.AND P0, PT, R26, RZ, PT ;  /* 0x000000ff1a00720b */ /* 0x000fda0003f0d000 */
[----:B------:R-:W-:Y:S05]  /*7cd0*/  @!P0 EXIT ;  /* 0x000000000000894d */ /* 0x000fea0003800000 */
.L_x_124:
[----:B------:R-:W-:Y:S05]  /*7ce0*/  BSYNC.RECONVERGENT B0 ;  /* 0x0000000000007941 */ /* 0x000fea0003800200 */
.L_x_121:
[----:B------:R-:W-:Y:S01]  /*7cf0*/  ULEA UR4, UR47, UR43, 0x3 ;  /* 0x0000002b2f047291 */ /* 0x000fe2000f8e18ff */
[----:B------:R-:W-:-:S04]  /*7d00*/  DEPBAR.LE SB0, 0x0 ;  /* 0x000080000000791a */ /* 0x000fc80000000000 */
[----:B------:R-:W-:-:S04]  /*7d10*/  UIADD3 UR4, UPT, UPT, UR4, 0x48, URZ ;  /* 0x0000004804047890 */ /* 0x000fc8000fffe0ff */
[----:B------:R-:W-:-:S09]  /*7d20*/  UPRMT UR4, UR55, 0x654, UR4 ;  /* 0x0000065437047896 */ /* 0x000fd20008000004 */
[----:B------:R-:W-:Y:S01]  /*7d30*/  SYNCS.ARRIVE.TRANS64.RED.A1T0 RZ, [UR4], RZ ;  /* 0x000000ffffff79a7 */ /* 0x000fe20008100404 */
[----:B------:R-:W-:Y:S05]  /*7d40*/  EXIT ;  /* 0x000000000000794d */ /* 0x000fea0003800000 */
.L_x_24:
[----:B---3--:R3:W4:Y:S02]  /*7d50*/  SYNCS.PHASECHK.TRANS64.TRYWAIT P0, [R0+URZ+0xe0], R2 ;  /* 0x0000e002000075a7 */ /* 0x00872400080011ff */
[----:B----4-:R-:W-:Y:S05]  /*7d60*/  @!P0 NANOSLEEP.SYNCS 0x989680 ;  /* 0x009896800000895d */ /* 0x010fea0003900000 */
[----:B------:R-:W4:Y:S02]  /*7d70*/  @!P0 SYNCS.PHASECHK.TRANS64 P0, [R0+URZ+0xe0], R2 ;  /* 0x0000e002000085a7 */ /* 0x000f2400080010ff */
[----:B----4-:R-:W-:Y:S05]  /*7d80*/  @!P0 BRA `(.L_x_24) ;  /* 0xfffffffc00f08947 */ /* 0x010fea000383ffff */
[----:B------:R-:W-:Y:S05]  /*7d90*/  BRA `(.L_x_125) ;  /* 0xffffff9800ac7947 */ /* 0x000fea000383ffff */
.L_x_27:
[----:B--2---:R-:W-:-:S07]  /*7da0*/  MOV R0, UR57 ;  /* 0x0000003900007c02 */ /* 0x004fce0008000f00 */
.L_x_126:
[----:B--2---:R2:W3:Y:S02]  /*7db0*/  SYNCS.PHASECHK.TRANS64.TRYWAIT P0, [R0+URZ+0x18], R3 ;  /* 0x00001803000075a7 */ /* 0x0044e400080011ff */
[----:B---3--:R-:W-:Y:S05]  /*7dc0*/  @!P0 NANOSLEEP.SYNCS 0x989680 ;  /* 0x009896800000895d */ /* 0x008fea0003900000 */
[----:B------:R-:W3:Y:S02]  /*7dd0*/  @!P0 SYNCS.PHASECHK.TRANS64 P0, [R0+URZ+0x18], R3 ;  /* 0x00001803000085a7 */ /* 0x000ee400080010ff */
[----:B---3--:R-:W-:Y:S05]  /*7de0*/  @!P0 BRA `(.L_x_126) ;  /* 0xfffffffc00f08947 */ /* 0x008fea000383ffff */
[----:B------:R-:W-:Y:S05]  /*7df0*/  BRA `(.L_x_26) ;  /* 0xffffff9800f47947 */ /* 0x000fea000383ffff */
.L_x_36:
[----:B-1----:R-:W-:-:S07]  /*7e00*/  MOV R0, UR57 ;  /* 0x0000003900007c02 */ /* 0x002fce0008000f00 */
.L_x_127:
[----:B-1----:R1:W2:Y:S02]  /*7e10*/  SYNCS.PHASECHK.TRANS64.TRYWAIT P0, [R0+URZ+0x18], R3 ;  /* 0x00001803000075a7 */ /* 0x0022a400080011ff */
[----:B--2---:R-:W-:Y:S05]  /*7e20*/  @!P0 NANOSLEEP.SYNCS 0x989680 ;  /* 0x009896800000895d */ /* 0x004fea0003900000 */
[----:B------:R-:W2:Y:S02]  /*7e30*/  @!P0 SYNCS.PHASECHK.TRANS64 P0, [R0+URZ+0x18], R3 ;  /* 0x00001803000085a7 */ /* 0x000ea400080010ff */
[----:B--2---:R-:W-:Y:S05]  /*7e40*/  @!P0 BRA `(.L_x_127) ;  /* 0xfffffffc00f08947 */ /* 0x004fea000383ffff */
[----:B------:R-:W-:Y:S05]  /*7e50*/  BRA `(.L_x_35) ;  /* 0xffffffa0004c7947 */ /* 0x000fea000383ffff */
.L_x_43:
[----:B-1----:R1:W4:Y:S02]  /*7e60*/  SYNCS.PHASECHK.TRANS64.TRYWAIT P0, [R3+URZ+0x70], R0 ;  /* 0x00007000030075a7 */ /* 0x00232400080011ff */
[----:B----4-:R-:W-:Y:S05]  /*7e70*/  @!P0 NANOSLEEP.SYNCS 0x989680 ;  /* 0x009896800000895d */ /* 0x010fea0003900000 */
[----:B------:R-:W4:Y:S02]  /*7e80*/  @!P0 SYNCS.PHASECHK.TRANS64 P0, [R3+URZ+0x70], R0 ;  /* 0x00007000030085a7 */ /* 0x000f2400080010ff */
[----:B----4-:R-:W-:Y:S05]  /*7e90*/  @!P0 BRA `(.L_x_43) ;  /* 0xfffffffc00f08947 */ /* 0x010fea000383ffff */
[----:B------:R-:W-:Y:S05]  /*7ea0*/  BRA `(.L_x_128) ;  /* 0xffffffa400847947 */ /* 0x000fea000383ffff */
.L_x_47:
[----:B------:R-:W-:-:S07]  /*7eb0*/  MOV R0, UR4 ;  /* 0x0000000400007c02 */ /* 0x000fce0008000f00 */
.L_x_129:
[----:B-1----:R1:W2:Y:S02]  /*7ec0*/  SYNCS.PHASECHK.TRANS64.TRYWAIT P0, [R0+URZ], R2 ;  /* 0x00000002000075a7 */ /* 0x0022a400080011ff */
[----:B--2---:R-:W-:Y:S05]  /*7ed0*/  @!P0 NANOSLEEP.SYNCS 0x989680 ;  /* 0x009896800000895d */ /* 0x004fea0003900000 */
[----:B------:R-:W2:Y:S02]  /*7ee0*/  @!P0 SYNCS.PHASECHK.TRANS64 P0, [R0+URZ], R2 ;  /* 0x00000002000085a7 */ /* 0x000ea400080010ff */
[----:B--2---:R-:W-:Y:S05]  /*7ef0*/  @!P0 BRA `(.L_x_129) ;  /* 0xfffffffc00f08947 */ /* 0x004fea000383ffff */
[----:B------:R-:W-:Y:S05]  /*7f00*/  BRA `(.L_x_130) ;  /* 0xffffffac00307947 */ /* 0x000fea000383ffff */
.L_x_48:
[----:B------:R-:W-:-:S07]  /*7f10*/  MOV R0, UR5 ;  /* 0x0000000500007c02 */ /* 0x000fce0008000f00 */
.L_x_131:
[----:B-1----:R1:W2:Y:S02]  /*7f20*/  SYNCS.PHASECHK.TRANS64.TRYWAIT P0, [R0+URZ], R2 ;  /* 0x00000002000075a7 */ /* 0x0022a400080011ff */
[----:B--2---:R-:W-:Y:S05]  /*7f30*/  @!P0 NANOSLEEP.SYNCS 0x989680 ;  /* 0x009896800000895d */ /* 0x004fea0003900000 */
[----:B------:R-:W2:Y:S02]  /*7f40*/  @!P0 SYNCS.PHASECHK.TRANS64 P0, [R0+URZ], R2 ;  /* 0x00000002000085a7 */ /* 0x000ea400080010ff */
[----:B--2---:R-:W-:Y:S05]  /*7f50*/  @!P0 BRA `(.L_x_131) ;  /* 0xfffffffc00f08947 */ /* 0x004fea000383ffff */
[----:B------:R-:W-:Y:S05]  /*7f60*/  BRA `(.L_x_132) ;  /* 0xffffffac003c7947 */ /* 0x000fea000383ffff */
.L_x_51:
[----:B--2---:R2:W3:Y:S02]  /*7f70*/  SYNCS.PHASECHK.TRANS64.TRYWAIT P0, [R2+URZ+0xd0], R4 ;  /* 0x0000d004020075a7 */ /* 0x0044e400080011ff */
[----:B---3--:R-:W-:Y:S05]  /*7f80*/  @!P0 NANOSLEEP.SYNCS 0x989680 ;  /* 0x009896800000895d */ /* 0x008fea0003900000 */
[----:B------:R-:W3:Y:S02]  /*7f90*/  @!P0 SYNCS.PHASECHK.TRANS64 P0, [R2+URZ+0xd0], R4 ;  /* 0x0000d004020085a7 */ /* 0x000ee400080010ff */
[----:B---3--:R-:W-:Y:S05]  /*7fa0*/  @!P0 BRA `(.L_x_51) ;  /* 0xfffffffc00f08947 */ /* 0x008fea000383ffff */
[----:B------:R-:W-:Y:S05]  /*7fb0*/  BRA `(.L_x_133) ;  /* 0xffffffac00987947 */ /* 0x000fea000383ffff */
.L_x_52:
[----:B------:R-:W-:-:S07]  /*7fc0*/  MOV R2, UR4 ;  /* 0x0000000400027c02 */ /* 0x000fce0008000f00 */
.L_x_134:
[----:B--2---:R2:W3:Y:S02]  /*7fd0*/  SYNCS.PHASECHK.TRANS64.TRYWAIT P0, [R2+URZ+0x80], R5 ;  /* 0x00008005020075a7 */ /* 0x0044e400080011ff */
[----:B---3--:R-:W-:Y:S05]  /*7fe0*/  @!P0 NANOSLEEP.SYNCS 0x989680 ;  /* 0x009896800000895d */ /* 0x008fea0003900000 */
[----:B------:R-:W3:Y:S02]  /*7ff0*/  @!P0 SYNCS.PHASECHK.TRANS64 P0, [R2+URZ+0x80], R5 ;  /* 0x00008005020085a7 */ /* 0x000ee400080010ff */
[----:B---3--:R-:W-:Y:S05]  /*8000*/  @!P0 BRA `(.L_x_134) ;  /* 0xfffffffc00f08947 */ /* 0x008fea000383ffff */
[----:B------:R-:W-:Y:S05]  /*8010*/  BRA `(.L_x_135) ;  /* 0xffffffac00a87947 */ /* 0x000fea000383ffff */
.L_x_53:
[----:B--2---:R2:W3:Y:S02]  /*8020*/  SYNCS.PHASECHK.TRANS64.TRYWAIT P1, [R2+URZ+0x70], R4 ;  /* 0x00007004020075a7 */ /* 0x0044e400080211ff */
[----:B---3--:R-:W-:Y:S05]  /*8030*/  @!P1 NANOSLEEP.SYNCS 0x989680 ;  /* 0x009896800000995d */ /* 0x008fea0003900000 */
[----:B------:R-:W3:Y:S02]  /*8040*/  @!P1 SYNCS.PHASECHK.TRANS64 P1, [R2+URZ+0x70], R4 ;  /* 0x00007004020095a7 */ /* 0x000ee400080210ff */
[----:B---3--:R-:W-:Y:S05]  /*8050*/  @!P1 BRA `(.L_x_53) ;  /* 0xfffffffc00f09947 */ /* 0x008fea000383ffff */
[----:B------:R-:W-:Y:S05]  /*8060*/  BRA `(.L_x_136) ;  /* 0xffffffac00d87947 */ /* 0x000fea000383ffff */
.L_x_56:
[----:B------:R-:W-:-:S07]  /*8070*/  MOV R0, UR4 ;  /* 0x0000000400007c02 */ /* 0x000fce0008000f00 */
.L_x_137:
[----:B--2---:R2:W3:Y:S02]  /*8080*/  SYNCS.PHASECHK.TRANS64.TRYWAIT P0, [R0+URZ+0x80], R2 ;  /* 0x00008002000075a7 */ /* 0x0044e400080011ff */
[----:B---3--:R-:W-:Y:S05]  /*8090*/  @!P0 NANOSLEEP.SYNCS 0x989680 ;  /* 0x009896800000895d */ /* 0x008fea0003900000 */
[----:B------:R-:W3:Y:S02]  /*80a0*/  @!P0 SYNCS.PHASECHK.TRANS64 P0, [R0+URZ+0x80], R2 ;  /* 0x00008002000085a7 */ /* 0x000ee400080010ff */
[----:B---3--:R-:W-:Y:S05]  /*80b0*/  @!P0 BRA `(.L_x_137) ;  /* 0xfffffffc00f08947 */ /* 0x008fea000383ffff */
[----:B------:R-:W-:Y:S05]  /*80c0*/  BRA `(.L_x_55) ;  /* 0xffffffb0002c7947 */ /* 0x000fea000383ffff */
.L_x_63:
[----:B-1----:R1:W2:Y:S02]  /*80d0*/  SYNCS.PHASECHK.TRANS64.TRYWAIT P1, [R0+URZ+0x70], R2 ;  /* 0x00007002000075a7 */ /* 0x0022a400080211ff */
[----:B--2---:R-:W-:Y:S05]  /*80e0*/  @!P1 NANOSLEEP.SYNCS 0x989680 ;  /* 0x009896800000995d */ /* 0x004fea0003900000 */
[----:B------:R-:W2:Y:S02]  /*80f0*/  @!P1 SYNCS.PHASECHK.TRANS64 P1, [R0+URZ+0x70], R2 ;  /* 0x00007002000095a7 */ /* 0x000ea400080210ff */
[----:B--2---:R-:W-:Y:S05]  /*8100*/  @!P1 BRA `(.L_x_63) ;  /* 0xfffffffc00f09947 */ /* 0x004fea000383ffff */
[----:B------:R-:W-:Y:S05]  /*8110*/  BRA `(.L_x_138) ;  /* 0xffffffb400947947 */ /* 0x000fea000383ffff */
.L_x_64:
[----:B------:R-:W-:-:S13]  /*8120*/  R2UR UR4, R13 ;  /* 0x000000000d0472ca */ /* 0x000fda00000e0000 */
[----:B------:R-:W-:-:S07]  /*8130*/  MOV R2, UR4 ;  /* 0x0000000400027c02 */ /* 0x000fce0008000f00 */
.L_x_139:
[----:B-1----:R1:W2:Y:S02]  /*8140*/  SYNCS.PHASECHK.TRANS64.TRYWAIT P0, [R2+URZ+0xb0], R0 ;  /* 0x0000b000020075a7 */ /* 0x0022a400080011ff */
[----:B--2---:R-:W-:Y:S05]  /*8150*/  @!P0 NANOSLEEP.SYNCS 0x989680 ;  /* 0x009896800000895d */ /* 0x004fea0003900000 */
[----:B------:R-:W2:Y:S02]  /*8160*/  @!P0 SYNCS.PHASECHK.TRANS64 P0, [R2+URZ+0xb0], R0 ;  /* 0x0000b000020085a7 */ /* 0x000ea400080010ff */
[----:B--2---:R-:W-:Y:S05]  /*8170*/  @!P0 BRA `(.L_x_139) ;  /* 0xfffffffc00f08947 */ /* 0x004fea000383ffff */
[----:B------:R-:W-:Y:S05]  /*8180*/  BRA `(.L_x_140) ;  /* 0xffffffb400e87947 */ /* 0x000fea000383ffff */
.L_x_67:
[----:B------:R-:W-:Y:S07]  /*8190*/  MOV R0, UR5 ;  /* 0x0000000500007c02 */ /* 0x000fee0008000f00 */
.L_x_141:
[----:B-1----:R1:W2:Y:S02]  /*81a0*/  SYNCS.PHASECHK.TRANS64.TRYWAIT P0, [R0+URZ], R2 ;  /* 0x00000002000075a7 */ /* 0x0022a400080011ff */
[----:B--2---:R-:W-:Y:S05]  /*81b0*/  @!P0 NANOSLEEP.SYNCS 0x989680 ;  /* 0x009896800000895d */ /* 0x004fea0003900000 */
[----:B------:R-:W2:Y:S02]  /*81c0*/  @!P0 SYNCS.PHASECHK.TRANS64 P0, [R0+URZ], R2 ;  /* 0x00000002000085a7 */ /* 0x000ea400080010ff */
[----:B--2---:R-:W-:Y:S05]  /*81d0*/  @!P0 BRA `(.L_x_141) ;  /* 0xfffffffc00f08947 */ /* 0x004fea000383ffff */
[----:B------:R-:W-:Y:S05]  /*81e0*/  BRA `(.L_x_66) ;  /* 0xffffffb800047947 */ /* 0x000fea000383ffff */
.L_x_70:
[----:B------:R-:W-:-:S07]  /*81f0*/  MOV R0, UR4 ;  /* 0x0000000400007c02 */ /* 0x000fce0008000f00 */
.L_x_142:
[----:B--2---:R2:W3:Y:S02]  /*8200*/  SYNCS.PHASECHK.TRANS64.TRYWAIT P0, [R0+URZ], R2 ;  /* 0x00000002000075a7 */ /* 0x0044e400080011ff */
[----:B---3--:R-:W-:Y:S05]  /*8210*/  @!P0 NANOSLEEP.SYNCS 0x989680 ;  /* 0x009896800000895d */ /* 0x008fea0003900000 */
[----:B------:R-:W3:Y:S02]  /*8220*/  @!P0 SYNCS.PHASECHK.TRANS64 P0, [R0+URZ], R2 ;  /* 0x00000002000085a7 */ /* 0x000ee400080010ff */
[----:B---3--:R-:W-:Y:S05]  /*8230*/  @!P0 BRA `(.L_x_142) ;  /* 0xfffffffc00f08947 */ /* 0x008fea000383ffff */
[----:B------:R-:W-:Y:S05]  /*8240*/  BRA `(.L_x_143) ;  /* 0xffffffc000107947 */ /* 0x000fea000383ffff */
.L_x_71:
[----:B------:R-:W-:-:S07]  /*8250*/  MOV R0, UR5 ;  /* 0x0000000500007c02 */ /* 0x000fce0008000f00 */
.L_x_144:
[----:B-1----:R1:W2:Y:S02]  /*8260*/  SYNCS.PHASECHK.TRANS64.TRYWAIT P0, [R0+URZ], R3 ;  /* 0x00000003000075a7 */ /* 0x0022a400080011ff */
[----:B--2---:R-:W-:Y:S05]  /*8270*/  @!P0 NANOSLEEP.SYNCS 0x989680 ;  /* 0x009896800000895d */ /* 0x004fea0003900000 */
[----:B------:R-:W2:Y:S02]  /*8280*/  @!P0 SYNCS.PHASECHK.TRANS64 P0, [R0+URZ], R3 ;  /* 0x00000003000085a7 */ /* 0x000ea400080010ff */
[----:B--2---:R-:W-:Y:S05]  /*8290*/  @!P0 BRA `(.L_x_144) ;  /* 0xfffffffc00f08947 */ /* 0x004fea000383ffff */
[----:B------:R-:W-:Y:S05]  /*82a0*/  BRA `(.L_x_145) ;  /* 0xffffffc0001c7947 */ /* 0x000fea000383ffff */
.L_x_72:
[----:B------:R-:W-:-:S07]  /*82b0*/  MOV R0, UR5 ;  /* 0x0000000500007c02 */ /* 0x000fce0008000f00 */
.L_x_146:
[----:B-1----:R1:W2:Y:S02]  /*82c0*/  SYNCS.PHASECHK.TRANS64.TRYWAIT P0, [R0+URZ], R3 ;  /* 0x00000003000075a7 */ /* 0x0022a400080011ff */
[----:B--2---:R-:W-:Y:S05]  /*82d0*/  @!P0 NANOSLEEP.SYNCS 0x989680 ;  /* 0x009896800000895d */ /* 0x004fea0003900000 */
[----:B------:R-:W2:Y:S02]  /*82e0*/  @!P0 SYNCS.PHASECHK.TRANS64 P0, [R0+URZ], R3 ;  /* 0x00000003000085a7 */ /* 0x000ea400080010ff */
[----:B--2---:R-:W-:Y:S05]  /*82f0*/  @!P0 BRA `(.L_x_146) ;  /* 0xfffffffc00f08947 */ /* 0x004fea000383ffff */
[----:B------:R-:W-:Y:S05]  /*8300*/  BRA `(.L_x_147) ;  /* 0xffffffc000287947 */ /* 0x000fea000383ffff */
.L_x_73:
[----:B-1----:R-:W-:-:S07]  /*8310*/  MOV R0, UR4 ;  /* 0x0000000400007c02 */ /* 0x002fce0008000f00 */
.L_x_148:
[----:B-1----:R1:W2:Y:S02]  /*8320*/  SYNCS.PHASECHK.TRANS64.TRYWAIT P0, [R0+URZ], R2 ;  /* 0x00000002000075a7 */ /* 0x0022a400080011ff */
[----:B--2---:R-:W-:Y:S05]  /*8330*/  @!P0 NANOSLEEP.SYNCS 0x989680 ;  /* 0x009896800000895d */ /* 0x004fea0003900000 */
[----:B------:R-:W2:Y:S02]  /*8340*/  @!P0 SYNCS.PHASECHK.TRANS64 P0, [R0+URZ], R2 ;  /* 0x00000002000085a7 */ /* 0x000ea400080010ff */
[----:B--2---:R-:W-:Y:S05]  /*8350*/  @!P0 BRA `(.L_x_148) ;  /* 0xfffffffc00f08947 */ /* 0x004fea000383ffff */
[----:B------:R-:W-:Y:S05]  /*8360*/  BRA `(.L_x_149) ;  /* 0xffffffc000347947 */ /* 0x000fea000383ffff */
.L_x_78:
[----:B--2---:R2:W3:Y:S02]  /*8370*/  SYNCS.PHASECHK.TRANS64.TRYWAIT P0, [R8+URZ+0x70], R0 ;  /* 0x00007000080075a7 */ /* 0x0044e400080011ff */
[----:B---3--:R-:W-:Y:S05]  /*8380*/  @!P0 NANOSLEEP.SYNCS 0x989680 ;  /* 0x009896800000895d */ /* 0x008fea0003900000 */
[----:B------:R-:W3:Y:S02]  /*8390*/  @!P0 SYNCS.PHASECHK.TRANS64 P0, [R8+URZ+0x70], R0 ;  /* 0x00007000080085a7 */ /* 0x000ee400080010ff */
[----:B---3--:R-:W-:Y:S05]  /*83a0*/  @!P0 BRA `(.L_x_78) ;  /* 0xfffffffc00f08947 */ /* 0x008fea000383ffff */
[----:B------:R-:W-:Y:S05]  /*83b0*/  BRA `(.L_x_150) ;  /* 0xffffffc4005c7947 */ /* 0x000fea000383ffff */
.L_x_81:
[----:B--2---:R-:W-:Y:S07]  /*83c0*/  MOV R0, UR24 ;  /* 0x0000001800007c02 */ /* 0x004fee0008000f00 */
.L_x_151:
[----:B--2---:R2:W3:Y:S02]  /*83d0*/  SYNCS.PHASECHK.TRANS64.TRYWAIT P1, [R0+URZ+0x68], R2 ;  /* 0x00006802000075a7 */ /* 0x0044e400080211ff */
[----:B---3--:R-:W-:Y:S05]  /*83e0*/  @!P1 NANOSLEEP.SYNCS 0x989680 ;  /* 0x009896800000995d */ /* 0x008fea0003900000 */
[----:B------:R-:W3:Y:S02]  /*83f0*/  @!P1 SYNCS.PHASECHK.TRANS64 P1, [R0+URZ+0x68], R2 ;  /* 0x00006802000095a7 */ /* 0x000ee400080210ff */
[----:B---3--:R-:W-:Y:S05]  /*8400*/  @!P1 BRA `(.L_x_151) ;  /* 0xfffffffc00f09947 */ /* 0x008fea000383ffff */
[----:B------:R-:W-:Y:S05]  /*8410*/  BRA `(.L_x_80) ;  /* 0xffffffc800d47947 */ /* 0x000fea000383ffff */
.L_x_84:
[----:B------:R-:W-:Y:S07]  /*8420*/  MOV R0, UR4 ;  /* 0x0000000400007c02 */ /* 0x000fee0008000f00 */
.L_x_152:
[----:B--2---:R2:W3:Y:S02]  /*8430*/  SYNCS.PHASECHK.TRANS64.TRYWAIT P0, [R0+URZ+0x48], R2 ;  /* 0x00004802000075a7 */ /* 0x0044e400080011ff */
[----:B---3--:R-:W-:Y:S05]  /*8440*/  @!P0 NANOSLEEP.SYNCS 0x989680 ;  /* 0x009896800000895d */ /* 0x008fea0003900000 */
[----:B------:R-:W3:Y:S02]  /*8450*/  @!P0 SYNCS.PHASECHK.TRANS64 P0, [R0+URZ+0x48], R2 ;  /* 0x00004802000085a7 */ /* 0x000ee400080010ff */
[----:B---3--:R-:W-:Y:S05]  /*8460*/  @!P0 BRA `(.L_x_152) ;  /* 0xfffffffc00f08947 */ /* 0x008fea000383ffff */
[----:B------:R-:W-:Y:S05]  /*8470*/  BRA `(.L_x_153) ;  /* 0xffffffcc00307947 */ /* 0x000fea000383ffff */
.L_x_85:
[----:B------:R-:W-:Y:S07]  /*8480*/  MOV R2, UR5 ;  /* 0x0000000500027c02 */ /* 0x000fee0008000f00 */
.L_x_154:
[----:B--2---:R2:W3:Y:S02]  /*8490*/  SYNCS.PHASECHK.TRANS64.TRYWAIT P0, [R2+URZ+0x48], R0 ;  /* 0x00004800020075a7 */ /* 0x0044e400080011ff */
[----:B---3--:R-:W-:Y:S05]  /*84a0*/  @!P0 NANOSLEEP.SYNCS 0x989680 ;  /* 0x009896800000895d */ /* 0x008fea0003900000 */
[----:B------:R-:W3:Y:S02]  /*84b0*/  @!P0 SYNCS.PHASECHK.TRANS64 P0, [R2+URZ+0x48], R0 ;  /* 0x00004800020085a7 */ /* 0x000ee400080010ff */
[----:B---3--:R-:W-:Y:S05]  /*84c0*/  @!P0 BRA `(.L_x_154) ;  /* 0xfffffffc00f08947 */ /* 0x008fea000383ffff */
[----:B------:R-:W-:Y:S05]  /*84d0*/  BRA `(.L_x_155) ;  /* 0xffffffcc00987947 */ /* 0x000fea000383ffff */
.L_x_87:
[----:B------:R-:W-:-:S07]  /*84e0*/  MOV R0, UR4 ;  /* 0x0000000400007c02 */ /* 0x000fce0008000f00 */
.L_x_156:
[----:B---3--:R3:W4:Y:S02]  /*84f0*/  SYNCS.PHASECHK.TRANS64.TRYWAIT P0, [R0+URZ], R2 ;  /* 0x00000002000075a7 */ /* 0x00872400080011ff */
[----:B----4-:R-:W-:Y:S05]  /*8500*/  @!P0 NANOSLEEP.SYNCS 0x989680 ;  /* 0x009896800000895d */ /* 0x010fea0003900000 */
[----:B------:R-:W4:Y:S02]  /*8510*/  @!P0 SYNCS.PHASECHK.TRANS64 P0, [R0+URZ], R2 ;  /* 0x00000002000085a7 */ /* 0x000f2400080010ff */
[----:B----4-:R-:W-:Y:S05]  /*8520*/  @!P0 BRA `(.L_x_156) ;  /* 0xfffffffc00f08947 */ /* 0x010fea000383ffff */
[----:B------:R-:W-:Y:S05]  /*8530*/  BRA `(.L_x_157) ;  /* 0xffffffd0002c7947 */ /* 0x000fea000383ffff */
.L_x_88:
[----:B------:R-:W-:-:S07]  /*8540*/  MOV R0, UR5 ;  /* 0x0000000500007c02 */ /* 0x000fce0008000f00 */
.L_x_158:
[----:B--2---:R2:W3:Y:S02]  /*8550*/  SYNCS.PHASECHK.TRANS64.TRYWAIT P0, [R0+URZ], R2 ;  /* 0x00000002000075a7 */ /* 0x0044e400080011ff */
[----:B---3--:R-:W-:Y:S05]  /*8560*/  @!P0 NANOSLEEP.SYNCS 0x989680 ;  /* 0x009896800000895d */ /* 0x008fea0003900000 */
[----:B------:R-:W3:Y:S02]  /*8570*/  @!P0 SYNCS.PHASECHK.TRANS64 P0, [R0+URZ], R2 ;  /* 0x00000002000085a7 */ /* 0x000ee400080010ff */
[----:B---3--:R-:W-:Y:S05]  /*8580*/  @!P0 BRA `(.L_x_158) ;  /* 0xfffffffc00f08947 */ /* 0x008fea000383ffff */
[----:B------:R-:W-:Y:S05]  /*8590*/  BRA `(.L_x_159) ;  /* 0xffffffd000387947 */ /* 0x000fea000383ffff */
.L_x_90:
[----:B-1----:R1:W2:Y:S02]  /*85a0*/  SYNCS.PHASECHK.TRANS64.TRYWAIT P0, [R0+URZ+0x70], R2 ;  /* 0x00007002000075a7 */ /* 0x0022a400080011ff */
[----:B--2---:R-:W-:Y:S05]  /*85b0*/  @!P0 NANOSLEEP.SYNCS 0x989680 ;  /* 0x009896800000895d */ /* 0x004fea0003900000 */
[----:B------:R-:W2:Y:S02]  /*85c0*/  @!P0 SYNCS.PHASECHK.TRANS64 P0, [R0+URZ+0x70], R2 ;  /* 0x00007002000085a7 */ /* 0x000ea400080010ff */
[----:B--2---:R-:W-:Y:S05]  /*85d0*/  @!P0 BRA `(.L_x_90) ;  /* 0xfffffffc00f08947 */ /* 0x004fea000383ffff */
[----:B------:R-:W-:Y:S05]  /*85e0*/  BRA `(.L_x_160) ;  /* 0xffffffd400287947 */ /* 0x000fea000383ffff */
.L_x_100:
[----:B-1----:R1:W3:Y:S02]  /*85f0*/  SYNCS.PHASECHK.TRANS64.TRYWAIT P1, [R2+URZ+0x30], R0 ;  /* 0x00003000020075a7 */ /* 0x0022e400080211ff */
[----:B---3--:R-:W-:Y:S05]  /*8600*/  @!P1 NANOSLEEP.SYNCS 0x989680 ;  /* 0x009896800000995d */ /* 0x008fea0003900000 */
[----:B------:R-:W3:Y:S02]  /*8610*/  @!P1 SYNCS.PHASECHK.TRANS64 P1, [R2+URZ+0x30], R0 ;  /* 0x00003000020095a7 */ /* 0x000ee400080210ff */
[----:B---3--:R-:W-:Y:S05]  /*8620*/  @!P1 BRA `(.L_x_100) ;  /* 0xfffffffc00f09947 */ /* 0x008fea000383ffff */
[----:B------:R-:W-:Y:S05]  /*8630*/  BRA `(.L_x_99) ;  /* 0xffffffe000a87947 */ /* 0x000fea000383ffff */
.L_x_102:
[----:B--2---:R2:W3:Y:S02]  /*8640*/  SYNCS.PHASECHK.TRANS64.TRYWAIT P0, [R72+URZ+0x90], R3 ;  /* 0x00009003480075a7 */ /* 0x0044e400080011ff */
[----:B---3--:R-:W-:Y:S05]  /*8650*/  @!P0 NANOSLEEP.SYNCS 0x989680 ;  /* 0x009896800000895d */ /* 0x008fea0003900000 */
[----:B------:R-:W3:Y:S02]  /*8660*/  @!P0 SYNCS.PHASECHK.TRANS64 P0, [R72+URZ+0x90], R3 ;  /* 0x00009003480085a7 */ /* 0x000ee400080010ff */
[----:B---3--:R-:W-:Y:S05]  /*8670*/  @!P0 BRA `(.L_x_102) ;  /* 0xfffffffc00f08947 */ /* 0x008fea000383ffff */
[----:B------:R-:W-:Y:S05]  /*8680*/  BRA `(.L_x_101) ;  /* 0xffffffe400207947 */ /* 0x000fea000383ffff */
.L_x_113:
[----:B-1----:R1:W2:Y:S02]  /*8690*/  SYNCS.PHASECHK.TRANS64.TRYWAIT P0, [R2+URZ+0x30], R73 ;  /* 0x00003049020075a7 */ /* 0x0022a400080011ff */
[----:B--2---:R-:W-:Y:S05]  /*86a0*/  @!P0 NANOSLEEP.SYNCS 0x989680 ;  /* 0x009896800000895d */ /* 0x004fea0003900000 */
[----:B------:R-:W2:Y:S02]  /*86b0*/  @!P0 SYNCS.PHASECHK.TRANS64 P0, [R2+URZ+0x30], R73 ;  /* 0x00003049020085a7 */ /* 0x000ea400080010ff */
[----:B--2---:R-:W-:Y:S05]  /*86c0*/  @!P0 BRA `(.L_x_113) ;  /* 0xfffffffc00f08947 */ /* 0x004fea000383ffff */
[----:B------:R-:W-:Y:S05]  /*86d0*/  BRA `(.L_x_112) ;  /* 0xffffffe800ec7947 */ /* 0x000fea000383ffff */
        .weak           $__internal_0_$__cuda_sm10x_tcgen05_guardrail_trap_col_being_dealloced_not_returned_by_alloc
        .type           $__internal_0_$__cuda_sm10x_tcgen05_guardrail_trap_col_being_dealloced_not_returned_by_alloc,@function
        .size           $__internal_0_$__cuda_sm10x_tcgen05_guardrail_trap_col_being_dealloced_not_returned_by_alloc,($__internal_1_$__cuda_sm10x_tcgen05_guardrail_trap_phase_invalid_during_alloc - $__internal_0_$__cuda_sm10x_tcgen05_guardrail_trap_col_being_dealloced_not_returned_by_alloc)
$__internal_0_$__cuda_sm10x_tcgen05_guardrail_trap_col_being_dealloced_not_returned_by_alloc:
[----:B------:R-:W-:Y:S05]  /*86e0*/  BPT.TRAP 0x1 ;  /* 0x000000040000795c */ /* 0x000fea0000300000 */
[----:B------:R-:W-:-:S04]  /*86f0*/  HFMA2 R3, -RZ, RZ, 0, 0 ;  /* 0x00000000ff037431 */ /* 0x000fc800000001ff */
[----:B------:R-:W-:Y:S05]  /*8700*/  RET.REL.NODEC R2 `(_ZN7cutlass13device_kernelINS_4gemm6kernel13GemmUniversalIN4cute5tupleIJiiiiEEENS1_10collective13CollectiveMmaINS1_35MainloopSm100TmaUmmaWarpSpecializedILi3ELi2ELi4ENS5_IJNS4_1CILi2EEENSA_ILi1EEESC_EEEEENS5_IJNSA_ILi64EEESF_NSA_ILi128EEEEEEfNS5_IJlSC_lEEEfSI_NS4_8TiledMMAINS4_8MMA_AtomIJNS4_17SM100_MMA_TF32_SSINS_10tfloat32_tESM_fLi64ELi64ELNS4_4UMMA5MajorE0ELSO_0ELNSN_7ScaleInE0ELSP_0EEEEEENS4_6LayoutINS5_IJSC_SC_SC_EEENS5_IJNSA_ILi0EEESU_SU_EEEEENS5_IJNS4_10UnderscoreESX_SX_EEEEENS4_13SM90_TMA_LOADENS4_14ComposedLayoutINS4_7SwizzleILi3ELi4ELi3EEENS4_18smem_ptr_flag_bitsILi32EEENSS_INS5_IJNSA_ILi8EEENSA_ILi32EEEEEENS5_IJS17_SC_EEEEEEEvNS4_8identityENS4_23SM90_TMA_LOAD_MULTICASTES1B_vS1C_EENS_8epilogue10collective18CollectiveEpilogueINS1F_23Sm100TmaWarpSpecializedILi3ELi2ELi16ELb1ELb0EEEJSH_NS5_IJNSS_ISF_SC_EENSS_IS17_SC_EEEEEfSI_fSI_NS1F_6fusion15FusionCallbacksIS1J_NS1N_17LinearCombinationIffffLNS_15FloatRoundStyleE2EEESH_S1M_JEEENS4_5SM1004TMEM4LOAD26SM100_TMEM_LOAD_16dp128b8xES10_S1B_NS4_17SM75_U32x4_LDSM_NENS4_14SM90_TMA_STOREES1B_NS4_17SM90_U32x4_STSM_NENS4_39AutoVectorizingCopyWithAssumedAlignmentILi128EEEEEEvvEEEEvNT_6ParamsE) ;  /* 0xffffff78023c7950 */ /* 0x000fea0003c3ffff */
        .weak           $__internal_1_$__cuda_sm10x_tcgen05_guardrail_trap_phase_invalid_during_alloc
        .type           $__internal_1_$__cuda_sm10x_tcgen05_guardrail_trap_phase_invalid_during_alloc,@function
        .size           $__internal_1_$__cuda_sm10x_tcgen05_guardrail_trap_phase_invalid_during_alloc,($__internal_2_$__cuda_sm10x_tcgen05_guardrail_trap_unallocated_columns_being_dealloced - $__internal_1_$__cuda_sm10x_tcgen05_guardrail_trap_phase_invalid_during_alloc)
$__internal_1_$__cuda_sm10x_tcgen05_guardrail_trap_phase_invalid_during_alloc:
[----:B------:R-:W-:Y:S05]  /*8710*/  BPT.TRAP 0x1 ;  /* 0x000000040000795c */ /* 0x000fea0000300000 */
[----:B------:R-:W-:-:S04]  /*8720*/  MOV R5, 0x0 ;  /* 0x0000000000057802 */ /* 0x000fc80000000f00 */
[----:B------:R-:W-:Y:S05]  /*8730*/  RET.REL.NODEC R4 `(_ZN7cutlass13device_kernelINS_4gemm6kernel13GemmUniversalIN4cute5tupleIJiiiiEEENS1_10collective13CollectiveMmaINS1_35MainloopSm100TmaUmmaWarpSpecializedILi3ELi2ELi4ENS5_IJNS4_1CILi2EEENSA_ILi1EEESC_EEEEENS5_IJNSA_ILi64EEESF_NSA_ILi128EEEEEEfNS5_IJlSC_lEEEfSI_NS4_8TiledMMAINS4_8MMA_AtomIJNS4_17SM100_MMA_TF32_SSINS_10tfloat32_tESM_fLi64ELi64ELNS4_4UMMA5MajorE0ELSO_0ELNSN_7ScaleInE0ELSP_0EEEEEENS4_6LayoutINS5_IJSC_SC_SC_EEENS5_IJNSA_ILi0EEESU_SU_EEEEENS5_IJNS4_10UnderscoreESX_SX_EEEEENS4_13SM90_TMA_LOADENS4_14ComposedLayoutINS4_7SwizzleILi3ELi4ELi3EEENS4_18smem_ptr_flag_bitsILi32EEENSS_INS5_IJNSA_ILi8EEENSA_ILi32EEEEEENS5_IJS17_SC_EEEEEEEvNS4_8identityENS4_23SM90_TMA_LOAD_MULTICASTES1B_vS1C_EENS_8epilogue10collective18CollectiveEpilogueINS1F_23Sm100TmaWarpSpecializedILi3ELi2ELi16ELb1ELb0EEEJSH_NS5_IJNSS_ISF_SC_EENSS_IS17_SC_EEEEEfSI_fSI_NS1F_6fusion15FusionCallbacksIS1J_NS1N_17LinearCombinationIffffLNS_15FloatRoundStyleE2EEESH_S1M_JEEENS4_5SM1004TMEM4LOAD26SM100_TMEM_LOAD_16dp128b8xES10_S1B_NS4_17SM75_U32x4_LDSM_NENS4_14SM90_TMA_STOREES1B_NS4_17SM90_U32x4_STSM_NENS4_39AutoVectorizingCopyWithAssumedAlignmentILi128EEEEEEvvEEEEvNT_6ParamsE) ;  /* 0xffffff7804307950 */ /* 0x000fea0003c3ffff */
        .weak           $__internal_2_$__cuda_sm10x_tcgen05_guardrail_trap_unallocated_columns_being_dealloced
        .type           $__internal_2_$__cuda_sm10x_tcgen05_guardrail_trap_unallocated_columns_being_dealloced,@function
        .size           $__internal_2_$__cuda_sm10x_tcgen05_guardrail_trap_unallocated_columns_being_dealloced,(.L_x_162 - $__internal_2_$__cuda_sm10x_tcgen05_guardrail_trap_unallocated_columns_being_dealloced)
$__internal_2_$__cuda_sm10x_tcgen05_guardrail_trap_unallocated_columns_being_dealloced:
[----:B------:R-:W-:Y:S05]  /*8740*/  BPT.TRAP 0x1 ;  /* 0x000000040000795c */ /* 0x000fea0000300000 */
[----:B------:R-:W-:-:S04]  /*8750*/  HFMA2 R3, -RZ, RZ, 0, 0 ;  /* 0x00000000ff037431 */ /* 0x000fc800000001ff */
[----:B------:R-:W-:Y:S05]  /*8760*/  RET.REL.NODEC R2 `(_ZN7cutlass13device_kernelINS_4gemm6kernel13GemmUniversalIN4cute5tupleIJiiiiEEENS1_10collective13CollectiveMmaINS1_35MainloopSm100TmaUmmaWarpSpecializedILi3ELi2ELi4ENS5_IJNS4_1CILi2EEENSA_ILi1EEESC_EEEEENS5_IJNSA_ILi64EEESF_NSA_ILi128EEEEEEfNS5_IJlSC_lEEEfSI_NS4_8TiledMMAINS4_8MMA_AtomIJNS4_17SM100_MMA_TF32_SSINS_10tfloat32_tESM_fLi64ELi64ELNS4_4UMMA5MajorE0ELSO_0ELNSN_7ScaleInE0ELSP_0EEEEEENS4_6LayoutINS5_IJSC_SC_SC_EEENS5_IJNSA_ILi0EEESU_SU_EEEEENS5_IJNS4_10UnderscoreESX_SX_EEEEENS4_13SM90_TMA_LOADENS4_14ComposedLayoutINS4_7SwizzleILi3ELi4ELi3EEENS4_18smem_ptr_flag_bitsILi32EEENSS_INS5_IJNSA_ILi8EEENSA_ILi32EEEEEENS5_IJS17_SC_EEEEEEEvNS4_8identityENS4_23SM90_TMA_LOAD_MULTICASTES1B_vS1C_EENS_8epilogue10collective18CollectiveEpilogueINS1F_23Sm100TmaWarpSpecializedILi3ELi2ELi16ELb1ELb0EEEJSH_NS5_IJNSS_ISF_SC_EENSS_IS17_SC_EEEEEfSI_fSI_NS1F_6fusion15FusionCallbacksIS1J_NS1N_17LinearCombinationIffffLNS_15FloatRoundStyleE2EEESH_S1M_JEEENS4_5SM1004TMEM4LOAD26SM100_TMEM_LOAD_16dp128b8xES10_S1B_NS4_17SM75_U32x4_LDSM_NENS4_14SM90_TMA_STOREES1B_NS4_17SM90_U32x4_STSM_NENS4_39AutoVectorizingCopyWithAssumedAlignmentILi128EEEEEEvvEEEEvNT_6ParamsE) ;  /* 0xffffff7802247950 */ /* 0x000fea0003c3ffff */
.L_x_161:
[----:B------:R-:W-:-:S00]  /*8770*/  BRA `(.L_x_161) ;  /* 0xfffffffc00fc7947 */ /* 0x000fc0000383ffff */
[----:B------:R-:W-:-:S00]  /*8780*/  NOP ;  /* 0x0000000000007918 */ /* 0x000fc00000000000 */
[----:B------:R-:W-:-:S00]  /*8790*/  NOP ;  /* 0x0000000000007918 */ /* 0x000fc00000000000 */
[----:B------:R-:W-:-:S00]  /*87a0*/  NOP ;  /* 0x0000000000007918 */ /* 0x000fc00000000000 */
[----:B------:R-:W-:-:S00]  /*87b0*/  NOP ;  /* 0x0000000000007918 */ /* 0x000fc00000000000 */
[----:B------:R-:W-:-:S00]  /*87c0*/  NOP ;  /* 0x0000000000007918 */ /* 0x000fc00000000000 */
[----:B------:R-:W-:-:S00]  /*87d0*/  NOP ;  /* 0x0000000000007918 */ /* 0x000fc00000000000 */
[----:B------:R-:W-:-:S00]  /*87e0*/  NOP ;  /* 0x0000000000007918 */ /* 0x000fc00000000000 */
[----:B------:R-:W-:-:S00]  /*87f0*/  NOP ;  /* 0x0000000000007918 */ /* 0x000fc00000000000 */
.L_x_162:


//--------------------- .nv.global.init           --------------------------
	.section	.nv.global.init,"aw",@progbits
.nv.global.init:
	.type		$str$27,@object
	.size		$str$27,($str$28 - $str$27)
$str$27:
        /*0000*/ 	.byte	0x28, 0x61, 0x64, 0x64, 0x72, 0x65, 0x73, 0x73, 0x20, 0x26, 0x20, 0x6d, 0x61, 0x73, 0x6b, 0x29
        /*0010*/ 	.byte	0x20, 0x3d, 0x3d, 0x20, 0x30, 0x00
	.type		$str$28,@object
	.size		$str$28,($str$26 - $str$28)
$str$28:
        /*0016*/ 	.byte	0x2f, 0x74, 0x6d, 0x70, 0x2f, 0x63, 0x75, 0x74, 0x6c, 0x61, 0x73, 0x73, 0x5f, 0x73, 0x77, 0x65
        /*0026*/ 	.byte	0x65, 0x70, 0x5f, 0x73, 0x72, 0x63, 0x2f, 0x69, 0x6e, 0x63, 0x6c, 0x75, 0x64, 0x65, 0x2f, 0x63
        /*0036*/ 	.byte	0x75, 0x74, 0x65, 0x2f, 0x70, 0x6f, 0x69, 0x6e, 0x74, 0x65, 0x72, 0x5f, 0x66, 0x6c, 0x61, 0x67
        /*0046*/ 	.byte	0x67, 0x65, 0x64, 0x2e, 0x68, 0x70, 0x70, 0x00
	.type		$str$26,@object
	.size		$str$26,($str$25 - $str$26)
$str$26:
        /*004e*/ 	.byte	0x2f, 0x74, 0x6d, 0x70, 0x2f, 0x63, 0x75, 0x74, 0x6c, 0x61, 0x73, 0x73, 0x5f, 0x73, 0x77, 0x65
        /*005e*/ 	.byte	0x65, 0x70, 0x5f, 0x73, 0x72, 0x63, 0x2f, 0x69, 0x6e, 0x63, 0x6c, 0x75, 0x64, 0x65, 0x2f, 0x63
        /*006e*/ 	.byte	0x75, 0x74, 0x65, 0x2f, 0x61, 0x74, 0x6f, 0x6d, 0x2f, 0x63, 0x6f, 0x70, 0x79, 0x5f, 0x74, 0x72
        /*007e*/ 	.byte	0x61, 0x69, 0x74, 0x73, 0x5f, 0x73, 0x6d, 0x31, 0x30, 0x30, 0x2e, 0x68, 0x70, 0x70, 0x00
	.type		$str$25,@object
	.size		$str$25,(__unnamed_1 - $str$25)
$str$25:
        /*008d*/ 	.byte	0x28, 0x28, 0x75, 0x69, 0x6e, 0x74, 0x33, 0x32, 0x5f, 0x74, 0x28, 0x74, 0x68, 0x72, 0x65, 0x61
        /*009d*/ 	.byte	0x64, 0x49, 0x64, 0x78, 0x2e, 0x78, 0x29, 0x20, 0x2f, 0x20, 0x33, 0x32, 0x29, 0x20, 0x25, 0x20
        /*00ad*/ 	.byte	0x34, 0x29, 0x20, 0x3d, 0x3d, 0x20, 0x28, 0x28, 0x28, 0x74, 0x6d, 0x65, 0x6d, 0x5f, 0x61, 0x64
        /*00bd*/ 	.byte	0x64, 0x72, 0x20, 0x3e, 0x3e, 0x20, 0x31, 0x36, 0x29, 0x20, 0x2f, 0x20, 0x33, 0x32, 0x29, 0x20
        /*00cd*/ 	.byte	0x25, 0x20, 0x34, 0x29, 0x00
	.type		__unnamed_1,@object
	.size		__unnamed_1,(__unnamed_2 - __unnamed_1)
__unnamed_1:
        /*00d2*/ 	.byte	0x61, 0x75, 0x74, 0x6f, 0x20, 0x63, 0x75, 0x74, 0x65, 0x3a, 0x3a, 0x61, 0x73, 0x5f, 0x70, 0x6f
        /* <DEDUP_REMOVED lines=23> */
        /*0252*/ 	.byte	0x3c, 0x32, 0x30, 0x34, 0x38, 0x3e, 0x3e, 0x3e, 0x3e, 0x5d, 0x00
	.type		__unnamed_2,@object
	.size		__unnamed_2,(.L_2 - __unnamed_2)
__unnamed_2:
        /* <DEDUP_REMOVED lines=45> */
        /*052d*/ 	.byte	0x3e, 0x3e, 0x3e, 0x5d, 0x00
.L_2:


//--------------------- .nv.shared._ZN7cutlass13device_kernelINS_4gemm6kernel13GemmUniversalIN4cute5tupleIJiiiiEEENS1_10collective13CollectiveMmaINS1_35MainloopSm100TmaUmmaWarpSpecializedILi3ELi2ELi4ENS5_IJNS4_1CILi2EEENSA_ILi1EEESC_EEEEENS5_IJNSA_ILi64EEESF_NSA_ILi128EEEEEEfNS5_IJlSC_lEEEfSI_NS4_8TiledMMAINS4_8MMA_AtomIJNS4_17SM100_MMA_TF32_SSINS_10tfloat32_tESM_fLi64ELi64ELNS4_4UMMA5MajorE0ELSO_0ELNSN_7ScaleInE0ELSP_0EEEEEENS4_6LayoutINS5_IJSC_SC_SC_EEENS5_IJNSA_ILi0EEESU_SU_EEEEENS5_IJNS4_10UnderscoreESX_SX_EEEEENS4_13SM90_TMA_LOADENS4_14ComposedLayoutINS4_7SwizzleILi3ELi4ELi3EEENS4_18smem_ptr_flag_bitsILi32EEENSS_INS5_IJNSA_ILi8EEENSA_ILi32EEEEEENS5_IJS17_SC_EEEEEEEvNS4_8identityENS4_23SM90_TMA_LOAD_MULTICASTES1B_vS1C_EENS_8epilogue10collective18CollectiveEpilogueINS1F_23Sm100TmaWarpSpecializedILi3ELi2ELi16ELb1ELb0EEEJSH_NS5_IJNSS_ISF_SC_EENSS_IS17_SC_EEEEEfSI_fSI_NS1F_6fusion15FusionCallbacksIS1J_NS1N_17LinearCombinationIffffLNS_15FloatRoundStyleE2EEESH_S1M_JEEENS4_5SM1004TMEM4LOAD26SM100_TMEM_LOAD_16dp128b8xES10_S1B_NS4_17SM75_U32x4_LDSM_NENS4_14SM90_TMA_STOREES1B_NS4_17SM90_U32x4_STSM_NENS4_39AutoVectorizingCopyWithAssumedAlignmentILi128EEEEEEvvEEEEvNT_6ParamsE --------------------------
	.section	.nv.shared._ZN7cutlass13device_kernelINS_4gemm6kernel13GemmUniversalIN4cute5tupleIJiiiiEEENS1_10collective13CollectiveMmaINS1_35MainloopSm100TmaUmmaWarpSpecializedILi3ELi2ELi4ENS5_IJNS4_1CILi2EEENSA_ILi1EEESC_EEEEENS5_IJNSA_ILi64EEESF_NSA_ILi128EEEEEEfNS5_IJlSC_lEEEfSI_NS4_8TiledMMAINS4_8MMA_AtomIJNS4_17SM100_MMA_TF32_SSINS_10tfloat32_tESM_fLi64ELi64ELNS4_4UMMA5MajorE0ELSO_0ELNSN_7ScaleInE0ELSP_0EEEEEENS4_6LayoutINS5_IJSC_SC_SC_EEENS5_IJNSA_ILi0EEESU_SU_EEEEENS5_IJNS4_10UnderscoreESX_SX_EEEEENS4_13SM90_TMA_LOADENS4_14ComposedLayoutINS4_7SwizzleILi3ELi4ELi3EEENS4_18smem_ptr_flag_bitsILi32EEENSS_INS5_IJNSA_ILi8EEENSA_ILi32EEEEEENS5_IJS17_SC_EEEEEEEvNS4_8identityENS4_23SM90_TMA_LOAD_MULTICASTES1B_vS1C_EENS_8epilogue10collective18CollectiveEpilogueINS1F_23Sm100TmaWarpSpecializedILi3ELi2ELi16ELb1ELb0EEEJSH_NS5_IJNSS_ISF_SC_EENSS_IS17_SC_EEEEEfSI_fSI_NS1F_6fusion15FusionCallbacksIS1J_NS1N_17LinearCombinationIffffLNS_15FloatRoundStyleE2EEESH_S1M_JEEENS4_5SM1004TMEM4LOAD26SM100_TMEM_LOAD_16dp128b8xES10_S1B_NS4_17SM75_U32x4_LDSM_NENS4_14SM90_TMA_STOREES1B_NS4_17SM90_U32x4_STSM_NENS4_39AutoVectorizingCopyWithAssumedAlignmentILi128EEEEEEvvEEEEvNT_6ParamsE,"aw",@nobits
	.sectionflags	@""
	.align	16
	.zero		1024


//--------------------- .nv.shared.reserved.0     --------------------------
	.section	.nv.shared.reserved.0,"aw",@nobits
	.weak		__nv_reservedSMEM_offset_0_alias
	.size		__nv_reservedSMEM_offset_0_alias, 0, 64
	.other		__nv_reservedSMEM_offset_0_alias,@"STO_CUDA_RESERVED_SHARED STV_DEFAULT"
__nv_reservedSMEM_offset_0_alias:
	.zero		0
.nv.shared.reserved.0:
	.zero		64
	.weak		__nv_reservedSMEM_tcgen05_partition
	.type		__nv_reservedSMEM_tcgen05_partition,@object
	.size		__nv_reservedSMEM_tcgen05_partition,(.L_0 - __nv_reservedSMEM_tcgen05_partition)
__nv_reservedSMEM_tcgen05_partition:
	.zero		32
.L_0:


//--------------------- .nv.global                --------------------------
	.section	.nv.global,"aw",@nobits
.nv.global:
	.type		_ZN40_INTERNAL_ccab1c6c_4_k_cu_d0207d2a_269974cute1_E,@object
	.size		_ZN40_INTERNAL_ccab1c6c_4_k_cu_d0207d2a_269974cute1_E,(_ZN40_INTERNAL_ccab1c6c_4_k_cu_d0207d2a_269974cuda3std3__45__cpo6cbeginE - _ZN40_INTERNAL_ccab1c6c_4_k_cu_d0207d2a_269974cute1_E)
_ZN40_INTERNAL_ccab1c6c_4_k_cu_d0207d2a_269974cute1_E:
	.zero		1
	.type		_ZN40_INTERNAL_ccab1c6c_4_k_cu_d0207d2a_269974cuda3std3__45__cpo6cbeginE,@object
	.size		_ZN40_INTERNAL_ccab1c6c_4_k_cu_d0207d2a_269974cuda3std3__45__cpo6cbeginE,(_ZN40_INTERNAL_ccab1c6c_4_k_cu_d0207d2a_269974cuda3std3__48in_placeE - _ZN40_INTERNAL_ccab1c6c_4_k_cu_d0207d2a_269974cuda3std3__45__cpo6cbeginE)
_ZN40_INTERNAL_ccab1c6c_4_k_cu_d0207d2a_269974cuda3std3__45__cpo6cbeginE:
	.zero		1
	.type		_ZN40_INTERNAL_ccab1c6c_4_k_cu_d0207d2a_269974cuda3std3__48in_placeE,@object
	.size		_ZN40_INTERNAL_ccab1c6c_4_k_cu_d0207d2a_269974cuda3std3__48in_placeE,(_ZN40_INTERNAL_ccab1c6c_4_k_cu_d0207d2a_269974cuda3std6ranges3__45__cpo9iter_moveE - _ZN40_INTERNAL_ccab1c6c_4_k_cu_d0207d2a_269974cuda3std3__48in_placeE)
_ZN40_INTERNAL_ccab1c6c_4_k_cu_d0207d2a_269974cuda3std3__48in_placeE:
	.zero		1
	.type		_ZN40_INTERNAL_ccab1c6c_4_k_cu_d0207d2a_269974cuda3std6ranges3__45__cpo9iter_moveE,@object
	.size		_ZN40_INTERNAL_ccab1c6c_4_k_cu_d0207d2a_269974cuda3std6ranges3__45__cpo9iter_moveE,(_ZN40_INTERNAL_ccab1c6c_4_k_cu_d0207d2a_269974cuda3std3__45__cpo5beginE - _ZN40_INTERNAL_ccab1c6c_4_k_cu_d0207d2a_269974cuda3std6ranges3__45__cpo9iter_moveE)
_ZN40_INTERNAL_ccab1c6c_4_k_cu_d0207d2a_269974cuda3std6ranges3__45__cpo9iter_moveE:
	.zero		1
	.type		_ZN40_INTERNAL_ccab1c6c_4_k_cu_d0207d2a_269974cuda3std3__45__cpo5beginE,@object
	.size		_ZN40_INTERNAL_ccab1c6c_4_k_cu_d0207d2a_269974cuda3std3__45__cpo5beginE,(_ZN40_INTERNAL_ccab1c6c_4_k_cu_d0207d2a_269974cuda3std3__442_GLOBAL__N__ccab1c6c_4_k_cu_d0207d2a_269976ignoreE - _ZN40_INTERNAL_ccab1c6c_4_k_cu_d0207d2a_269974cuda3std3__45__cpo5beginE)
_ZN40_INTERNAL_ccab1c6c_4_k_cu_d0207d2a_269974cuda3std3__45__cpo5beginE:
	.zero		1
	.type		_ZN40_INTERNAL_ccab1c6c_4_k_cu_d0207d2a_269974cuda3std3__442_GLOBAL__N__ccab1c6c_4_k_cu_d0207d2a_269976ignoreE,@object
	.size		_ZN40_INTERNAL_ccab1c6c_4_k_cu_d0207d2a_269974cuda3std3__442_GLOBAL__N__ccab1c6c_4_k_cu_d0207d2a_269976ignoreE,(_ZN40_INTERNAL_ccab1c6c_4_k_cu_d0207d2a_269974cute7productE - _ZN40_INTERNAL_ccab1c6c_4_k_cu_d0207d2a_269974cuda3std3__442_GLOBAL__N__ccab1c6c_4_k_cu_d0207d2a_269976ignoreE)
_ZN40_INTERNAL_ccab1c6c_4_k_cu_d0207d2a_269974cuda3std3__442_GLOBAL__N__ccab1c6c_4_k_cu_d0207d2a_269976ignoreE:
	.zero		1
	.type		_ZN40_INTERNAL_ccab1c6c_4_k_cu_d0207d2a_269974cute7productE,@object
	.size		_ZN40_INTERNAL_ccab1c6c_4_k_cu_d0207d2a_269974cute7productE,(_ZN40_INTERNAL_ccab1c6c_4_k_cu_d0207d2a_269974cuda3std3__45__cpo3endE - _ZN40_INTERNAL_ccab1c6c_4_k_cu_d0207d2a_269974cute7productE)
_ZN40_INTERNAL_ccab1c6c_4_k_cu_d0207d2a_269974cute7productE:
	.zero		1
	.type		_ZN40_INTERNAL_ccab1c6c_4_k_cu_d0207d2a_269974cuda3std3__45__cpo3endE,@object
	.size		_ZN40_INTERNAL_ccab1c6c_4_k_cu_d0207d2a_269974cuda3std3__45__cpo3endE,(_ZN40_INTERNAL_ccab1c6c_4_k_cu_d0207d2a_269974cuda3std3__419piecewise_constructE - _ZN40_INTERNAL_ccab1c6c_4_k_cu_d0207d2a_269974cuda3std3__45__cpo3endE)
_ZN40_INTERNAL_ccab1c6c_4_k_cu_d0207d2a_269974cuda3std3__45__cpo3endE:
	.zero		1
	.type		_ZN40_INTERNAL_ccab1c6c_4_k_cu_d0207d2a_269974cuda3std3__419piecewise_constructE,@object
	.size		_ZN40_INTERNAL_ccab1c6c_4_k_cu_d0207d2a_269974cuda3std3__419piecewise_constructE,(_ZN40_INTERNAL_ccab1c6c_4_k_cu_d0207d2a_269974cuda3std3__45__cpo4cendE - _ZN40_INTERNAL_ccab1c6c_4_k_cu_d0207d2a_269974cuda3std3__419piecewise_constructE)
_ZN40_INTERNAL_ccab1c6c_4_k_cu_d0207d2a_269974cuda3std3__419piecewise_constructE:
	.zero		1
	.type		_ZN40_INTERNAL_ccab1c6c_4_k_cu_d0207d2a_269974cuda3std3__45__cpo4cendE,@object
	.size		_ZN40_INTERNAL_ccab1c6c_4_k_cu_d0207d2a_269974cuda3std3__45__cpo4cendE,(_ZN40_INTERNAL_ccab1c6c_4_k_cu_d0207d2a_269974cuda3std6ranges3__45__cpo4swapE - _ZN40_INTERNAL_ccab1c6c_4_k_cu_d0207d2a_269974cuda3std3__45__cpo4cendE)
_ZN40_INTERNAL_ccab1c6c_4_k_cu_d0207d2a_269974cuda3std3__45__cpo4cendE:
	.zero		1
	.type		_ZN40_INTERNAL_ccab1c6c_4_k_cu_d0207d2a_269974cuda3std6ranges3__45__cpo4swapE,@object
	.size		_ZN40_INTERNAL_ccab1c6c_4_k_cu_d0207d2a_269974cuda3std6ranges3__45__cpo4swapE,(.L_10 - _ZN40_INTERNAL_ccab1c6c_4_k_cu_d0207d2a_269974cuda3std6ranges3__45__cpo4swapE)
_ZN40_INTERNAL_ccab1c6c_4_k_cu_d0207d2a_269974cuda3std6ranges3__45__cpo4swapE:
	.zero		1
.L_10:


//--------------------- .nv.constant0._ZN7cutlass13device_kernelINS_4gemm6kernel13GemmUniversalIN4cute5tupleIJiiiiEEENS1_10collective13CollectiveMmaINS1_35MainloopSm100TmaUmmaWarpSpecializedILi3ELi2ELi4ENS5_IJNS4_1CILi2EEENSA_ILi1EEESC_EEEEENS5_IJNSA_ILi64EEESF_NSA_ILi128EEEEEEfNS5_IJlSC_lEEEfSI_NS4_8TiledMMAINS4_8MMA_AtomIJNS4_17SM100_MMA_TF32_SSINS_10tfloat32_tESM_fLi64ELi64ELNS4_4UMMA5MajorE0ELSO_0ELNSN_7ScaleInE0ELSP_0EEEEEENS4_6LayoutINS5_IJSC_SC_SC_EEENS5_IJNSA_ILi0EEESU_SU_EEEEENS5_IJNS4_10UnderscoreESX_SX_EEEEENS4_13SM90_TMA_LOADENS4_14ComposedLayoutINS4_7SwizzleILi3ELi4ELi3EEENS4_18smem_ptr_flag_bitsILi32EEENSS_INS5_IJNSA_ILi8EEENSA_ILi32EEEEEENS5_IJS17_SC_EEEEEEEvNS4_8identityENS4_23SM90_TMA_LOAD_MULTICASTES1B_vS1C_EENS_8epilogue10collective18CollectiveEpilogueINS1F_23Sm100TmaWarpSpecializedILi3ELi2ELi16ELb1ELb0EEEJSH_NS5_IJNSS_ISF_SC_EENSS_IS17_SC_EEEEEfSI_fSI_NS1F_6fusion15FusionCallbacksIS1J_NS1N_17LinearCombinationIffffLNS_15FloatRoundStyleE2EEESH_S1M_JEEENS4_5SM1004TMEM4LOAD26SM100_TMEM_LOAD_16dp128b8xES10_S1B_NS4_17SM75_U32x4_LDSM_NENS4_14SM90_TMA_STOREES1B_NS4_17SM90_U32x4_STSM_NENS4_39AutoVectorizingCopyWithAssumedAlignmentILi128EEEEEEvvEEEEvNT_6ParamsE --------------------------
	.section	.nv.constant0._ZN7cutlass13device_kernelINS_4gemm6kernel13GemmUniversalIN4cute5tupleIJiiiiEEENS1_10collective13CollectiveMmaINS1_35MainloopSm100TmaUmmaWarpSpecializedILi3ELi2ELi4ENS5_IJNS4_1CILi2EEENSA_ILi1EEESC_EEEEENS5_IJNSA_ILi64EEESF_NSA_ILi128EEEEEEfNS5_IJlSC_lEEEfSI_NS4_8TiledMMAINS4_8MMA_AtomIJNS4_17SM100_MMA_TF32_SSINS_10tfloat32_tESM_fLi64ELi64ELNS4_4UMMA5MajorE0ELSO_0ELNSN_7ScaleInE0ELSP_0EEEEEENS4_6LayoutINS5_IJSC_SC_SC_EEENS5_IJNSA_ILi0EEESU_SU_EEEEENS5_IJNS4_10UnderscoreESX_SX_EEEEENS4_13SM90_TMA_LOADENS4_14ComposedLayoutINS4_7SwizzleILi3ELi4ELi3EEENS4_18smem_ptr_flag_bitsILi32EEENSS_INS5_IJNSA_ILi8EEENSA_ILi32EEEEEENS5_IJS17_SC_EEEEEEEvNS4_8identityENS4_23SM90_TMA_LOAD_MULTICASTES1B_vS1C_EENS_8epilogue10collective18CollectiveEpilogueINS1F_23Sm100TmaWarpSpecializedILi3ELi2ELi16ELb1ELb0EEEJSH_NS5_IJNSS_ISF_SC_EENSS_IS17_SC_EEEEEfSI_fSI_NS1F_6fusion15FusionCallbacksIS1J_NS1N_17LinearCombinationIffffLNS_15FloatRoundStyleE2EEESH_S1M_JEEENS4_5SM1004TMEM4LOAD26SM100_TMEM_LOAD_16dp128b8xES10_S1B_NS4_17SM75_U32x4_LDSM_NENS4_14SM90_TMA_STOREES1B_NS4_17SM90_U32x4_STSM_NENS4_39AutoVectorizingCopyWithAssumedAlignmentILi128EEEEEEvvEEEEvNT_6ParamsE,"a",@progbits
	.sectionflags	@""
	.align	4
.nv.constant0._ZN7cutlass13device_kernelINS_4gemm6kernel13GemmUniversalIN4cute5tupleIJiiiiEEENS1_10collective13CollectiveMmaINS1_35MainloopSm100TmaUmmaWarpSpecializedILi3ELi2ELi4ENS5_IJNS4_1CILi2EEENSA_ILi1EEESC_EEEEENS5_IJNSA_ILi64EEESF_NSA_ILi128EEEEEEfNS5_IJlSC_lEEEfSI_NS4_8TiledMMAINS4_8MMA_AtomIJNS4_17SM100_MMA_TF32_SSINS_10tfloat32_tESM_fLi64ELi64ELNS4_4UMMA5MajorE0ELSO_0ELNSN_7ScaleInE0ELSP_0EEEEEENS4_6LayoutINS5_IJSC_SC_SC_EEENS5_IJNSA_ILi0EEESU_SU_EEEEENS5_IJNS4_10UnderscoreESX_SX_EEEEENS4_13SM90_TMA_LOADENS4_14ComposedLayoutINS4_7SwizzleILi3ELi4ELi3EEENS4_18smem_ptr_flag_bitsILi32EEENSS_INS5_IJNSA_ILi8EEENSA_ILi32EEEEEENS5_IJS17_SC_EEEEEEEvNS4_8identityENS4_23SM90_TMA_LOAD_MULTICASTES1B_vS1C_EENS_8epilogue10collective18CollectiveEpilogueINS1F_23Sm100TmaWarpSpecializedILi3ELi2ELi16ELb1ELb0EEEJSH_NS5_IJNSS_ISF_SC_EENSS_IS17_SC_EEEEEfSI_fSI_NS1F_6fusion15FusionCallbacksIS1J_NS1N_17LinearCombinationIffffLNS_15FloatRoundStyleE2EEESH_S1M_JEEENS4_5SM1004TMEM4LOAD26SM100_TMEM_LOAD_16dp128b8xES10_S1B_NS4_17SM75_U32x4_LDSM_NENS4_14SM90_TMA_STOREES1B_NS4_17SM90_U32x4_STSM_NENS4_39AutoVectorizingCopyWithAssumedAlignmentILi128EEEEEEvvEEEEvNT_6ParamsE:
	.zero		2944


//--------------------- SYMBOLS --------------------------

	.type		.nv.reservedSmem.offset0,@object
	.size		.nv.reservedSmem.offset0,0x4
	.type		.nv.reservedSmem.cap,@object
	.size		.nv.reservedSmem.cap,0x4
	.type		__assertfail,@function
